//
// Generated by NVIDIA NVVM Compiler
//
// Compiler Build ID: CL-36424714
// Cuda compilation tools, release 13.0, V13.0.88
// Based on NVVM 20.0.0
//

.version 9.0
.target sm_100
.address_size 64

	// .globl	_Z12cudaDijkstraiPlS_Pb

.visible .entry _Z12cudaDijkstraiPlS_Pb(
	.param .u32 _Z12cudaDijkstraiPlS_Pb_param_0,
	.param .u64 .ptr .align 1 _Z12cudaDijkstraiPlS_Pb_param_1,
	.param .u64 .ptr .align 1 _Z12cudaDijkstraiPlS_Pb_param_2,
	.param .u64 .ptr .align 1 _Z12cudaDijkstraiPlS_Pb_param_3
)
{
	.reg .pred 	%p<68>;
	.reg .b16 	%rs<21>;
	.reg .b32 	%r<107>;
	.reg .b64 	%rd<133>;

	ld.param.u32 	%r50, [_Z12cudaDijkstraiPlS_Pb_param_0];
	ld.param.u64 	%rd50, [_Z12cudaDijkstraiPlS_Pb_param_1];
	ld.param.u64 	%rd51, [_Z12cudaDijkstraiPlS_Pb_param_2];
	ld.param.u64 	%rd52, [_Z12cudaDijkstraiPlS_Pb_param_3];
	cvta.to.global.u64 	%rd1, %rd51;
	cvta.to.global.u64 	%rd2, %rd52;
	cvta.to.global.u64 	%rd3, %rd50;
	mov.u32 	%r51, %ctaid.x;
	mov.u32 	%r52, %ntid.x;
	mov.u32 	%r53, %tid.x;
	mad.lo.s32 	%r84, %r51, %r52, %r53;
	mov.u32 	%r54, %nctaid.x;
	mul.lo.s32 	%r2, %r52, %r54;
	setp.ge.s32 	%p1, %r84, %r50;
	@%p1 bra 	$L__BB0_80;
	setp.lt.s32 	%p2, %r50, 2;
	@%p2 bra 	$L__BB0_77;
	and.b32  	%r3, %r50, 7;
	and.b32  	%r4, %r50, 3;
	and.b32  	%r5, %r50, 2147483640;
	and.b32  	%r6, %r50, 2147483644;
	neg.s32 	%r7, %r5;
$L__BB0_3:
	setp.lt.u32 	%p6, %r50, 8;
	mul.lo.s32 	%r9, %r84, %r50;
	mov.b32 	%r103, 0;
	mov.u32 	%r85, %r9;
	mov.u32 	%r86, %r7;
	@%p6 bra 	$L__BB0_5;
$L__BB0_4:
	.pragma "nounroll";
	cvt.s64.s32 	%rd63, %r85;
	mul.wide.s32 	%rd64, %r85, 8;
	add.s64 	%rd65, %rd3, %rd64;
	add.s64 	%rd66, %rd2, %rd63;
	mov.b64 	%rd67, 9223372036854775807;
	st.global.u64 	[%rd65], %rd67;
	mov.b16 	%rs2, 0;
	st.global.u8 	[%rd66], %rs2;
	st.global.u64 	[%rd65+8], %rd67;
	st.global.u8 	[%rd66+1], %rs2;
	st.global.u64 	[%rd65+16], %rd67;
	st.global.u8 	[%rd66+2], %rs2;
	st.global.u64 	[%rd65+24], %rd67;
	st.global.u8 	[%rd66+3], %rs2;
	st.global.u64 	[%rd65+32], %rd67;
	st.global.u8 	[%rd66+4], %rs2;
	st.global.u64 	[%rd65+40], %rd67;
	st.global.u8 	[%rd66+5], %rs2;
	st.global.u64 	[%rd65+48], %rd67;
	st.global.u8 	[%rd66+6], %rs2;
	st.global.u64 	[%rd65+56], %rd67;
	st.global.u8 	[%rd66+7], %rs2;
	add.s32 	%r86, %r86, 8;
	add.s32 	%r85, %r85, 8;
	setp.eq.s32 	%p7, %r86, 0;
	mov.u32 	%r103, %r5;
	@%p7 bra 	$L__BB0_5;
	bra.uni 	$L__BB0_4;
$L__BB0_5:
	setp.eq.s32 	%p8, %r3, 0;
	@%p8 bra 	$L__BB0_13;
	add.s32 	%r57, %r3, -1;
	setp.lt.u32 	%p9, %r57, 3;
	@%p9 bra 	$L__BB0_8;
	add.s32 	%r58, %r103, %r9;
	cvt.s64.s32 	%rd68, %r58;
	mul.wide.s32 	%rd69, %r58, 8;
	add.s64 	%rd70, %rd3, %rd69;
	mov.b64 	%rd71, 9223372036854775807;
	st.global.u64 	[%rd70], %rd71;
	add.s64 	%rd72, %rd2, %rd68;
	mov.b16 	%rs3, 0;
	st.global.u8 	[%rd72], %rs3;
	st.global.u64 	[%rd70+8], %rd71;
	st.global.u8 	[%rd72+1], %rs3;
	st.global.u64 	[%rd70+16], %rd71;
	st.global.u8 	[%rd72+2], %rs3;
	st.global.u64 	[%rd70+24], %rd71;
	st.global.u8 	[%rd72+3], %rs3;
	add.s32 	%r103, %r103, 4;
$L__BB0_8:
	setp.eq.s32 	%p10, %r4, 0;
	@%p10 bra 	$L__BB0_13;
	setp.eq.s32 	%p11, %r4, 1;
	@%p11 bra 	$L__BB0_11;
	add.s32 	%r59, %r103, %r9;
	cvt.s64.s32 	%rd73, %r59;
	mul.wide.s32 	%rd74, %r59, 8;
	add.s64 	%rd75, %rd3, %rd74;
	mov.b64 	%rd76, 9223372036854775807;
	st.global.u64 	[%rd75], %rd76;
	add.s64 	%rd77, %rd2, %rd73;
	mov.b16 	%rs4, 0;
	st.global.u8 	[%rd77], %rs4;
	st.global.u64 	[%rd75+8], %rd76;
	st.global.u8 	[%rd77+1], %rs4;
	add.s32 	%r103, %r103, 2;
$L__BB0_11:
	and.b32  	%r60, %r50, 1;
	setp.eq.b32 	%p12, %r60, 1;
	not.pred 	%p13, %p12;
	@%p13 bra 	$L__BB0_13;
	add.s32 	%r61, %r103, %r9;
	cvt.s64.s32 	%rd78, %r61;
	mul.wide.s32 	%rd79, %r61, 8;
	add.s64 	%rd80, %rd3, %rd79;
	mov.b64 	%rd81, 9223372036854775807;
	st.global.u64 	[%rd80], %rd81;
	add.s64 	%rd82, %rd2, %rd78;
	mov.b16 	%rs5, 0;
	st.global.u8 	[%rd82], %rs5;
$L__BB0_13:
	add.s32 	%r63, %r9, %r84;
	mul.wide.s32 	%rd83, %r63, 8;
	add.s64 	%rd84, %rd3, %rd83;
	mov.b64 	%rd85, 0;
	st.global.u64 	[%rd84], %rd85;
	mov.b32 	%r87, 0;
$L__BB0_14:
	mov.u32 	%r14, %r87;
	setp.lt.u32 	%p14, %r50, 4;
	mov.b64 	%rd126, 9223372036854775807;
	mov.b32 	%r95, 0;
	@%p14 bra 	$L__BB0_25;
	mov.b64 	%rd126, 9223372036854775807;
	mov.b32 	%r88, 0;
$L__BB0_16:
	add.s32 	%r69, %r88, %r9;
	cvt.s64.s32 	%rd88, %r69;
	add.s64 	%rd5, %rd2, %rd88;
	ld.global.u8 	%rs6, [%rd5];
	setp.ne.s16 	%p15, %rs6, 0;
	mul.wide.s32 	%rd89, %r69, 8;
	add.s64 	%rd6, %rd3, %rd89;
	@%p15 bra 	$L__BB0_18;
	ld.global.u64 	%rd90, [%rd6];
	setp.gt.s64 	%p16, %rd90, %rd126;
	min.s64 	%rd126, %rd90, %rd126;
	selp.b32 	%r90, %r90, %r88, %p16;
$L__BB0_18:
	ld.global.u8 	%rs7, [%rd5+1];
	setp.ne.s16 	%p17, %rs7, 0;
	@%p17 bra 	$L__BB0_20;
	add.s32 	%r70, %r88, 1;
	ld.global.u64 	%rd91, [%rd6+8];
	setp.gt.s64 	%p18, %rd91, %rd126;
	min.s64 	%rd126, %rd91, %rd126;
	selp.b32 	%r90, %r90, %r70, %p18;
$L__BB0_20:
	ld.global.u8 	%rs8, [%rd5+2];
	setp.ne.s16 	%p19, %rs8, 0;
	@%p19 bra 	$L__BB0_22;
	add.s32 	%r71, %r88, 2;
	ld.global.u64 	%rd92, [%rd6+16];
	setp.gt.s64 	%p20, %rd92, %rd126;
	min.s64 	%rd126, %rd92, %rd126;
	selp.b32 	%r90, %r90, %r71, %p20;
$L__BB0_22:
	ld.global.u8 	%rs9, [%rd5+3];
	setp.ne.s16 	%p21, %rs9, 0;
	@%p21 bra 	$L__BB0_24;
	add.s32 	%r72, %r88, 3;
	ld.global.u64 	%rd93, [%rd6+24];
	setp.gt.s64 	%p22, %rd93, %rd126;
	min.s64 	%rd126, %rd93, %rd126;
	selp.b32 	%r90, %r90, %r72, %p22;
$L__BB0_24:
	add.s32 	%r88, %r88, 4;
	setp.ne.s32 	%p23, %r88, %r6;
	mov.u32 	%r95, %r6;
	@%p23 bra 	$L__BB0_16;
$L__BB0_25:
	setp.eq.s32 	%p24, %r4, 0;
	@%p24 bra 	$L__BB0_34;
	add.s32 	%r73, %r95, %r9;
	cvt.s64.s32 	%rd94, %r73;
	add.s64 	%rd16, %rd2, %rd94;
	ld.global.u8 	%rs10, [%rd16];
	setp.ne.s16 	%p25, %rs10, 0;
	mul.wide.s32 	%rd95, %r73, 8;
	add.s64 	%rd17, %rd3, %rd95;
	@%p25 bra 	$L__BB0_28;
	ld.global.u64 	%rd96, [%rd17];
	setp.gt.s64 	%p26, %rd96, %rd126;
	min.s64 	%rd126, %rd96, %rd126;
	selp.b32 	%r90, %r90, %r95, %p26;
$L__BB0_28:
	setp.eq.s32 	%p27, %r4, 1;
	@%p27 bra 	$L__BB0_34;
	ld.global.u8 	%rs11, [%rd16+1];
	setp.ne.s16 	%p28, %rs11, 0;
	@%p28 bra 	$L__BB0_31;
	ld.global.u64 	%rd97, [%rd17+8];
	setp.gt.s64 	%p29, %rd97, %rd126;
	min.s64 	%rd126, %rd97, %rd126;
	add.s32 	%r74, %r95, 1;
	selp.b32 	%r90, %r90, %r74, %p29;
$L__BB0_31:
	setp.eq.s32 	%p30, %r4, 2;
	@%p30 bra 	$L__BB0_34;
	ld.global.u8 	%rs12, [%rd16+2];
	setp.ne.s16 	%p31, %rs12, 0;
	@%p31 bra 	$L__BB0_34;
	ld.global.u64 	%rd98, [%rd17+16];
	setp.gt.s64 	%p32, %rd98, %rd126;
	add.s32 	%r75, %r95, 2;
	selp.b32 	%r90, %r90, %r75, %p32;
$L__BB0_34:
	setp.lt.u32 	%p33, %r50, 4;
	add.s32 	%r77, %r90, %r9;
	cvt.s64.s32 	%rd99, %r77;
	add.s64 	%rd100, %rd2, %rd99;
	mov.b16 	%rs13, 1;
	st.global.u8 	[%rd100], %rs13;
	mul.lo.s32 	%r35, %r90, %r50;
	mul.wide.s32 	%rd101, %r77, 8;
	add.s64 	%rd22, %rd3, %rd101;
	mov.b32 	%r101, 0;
	@%p33 bra 	$L__BB0_57;
	mov.b32 	%r100, 0;
$L__BB0_36:
	add.s32 	%r79, %r100, %r9;
	cvt.s64.s32 	%rd102, %r79;
	add.s64 	%rd23, %rd2, %rd102;
	ld.global.u8 	%rs14, [%rd23];
	setp.ne.s16 	%p34, %rs14, 0;
	mul.wide.s32 	%rd103, %r79, 8;
	add.s64 	%rd24, %rd3, %rd103;
	@%p34 bra 	$L__BB0_41;
	add.s32 	%r80, %r100, %r35;
	mul.wide.s32 	%rd104, %r80, 8;
	add.s64 	%rd105, %rd1, %rd104;
	ld.global.u64 	%rd25, [%rd105];
	setp.eq.s64 	%p35, %rd25, 0;
	@%p35 bra 	$L__BB0_41;
	ld.global.u64 	%rd26, [%rd22];
	setp.eq.s64 	%p36, %rd26, 2147483647;
	@%p36 bra 	$L__BB0_41;
	add.s64 	%rd27, %rd25, %rd26;
	ld.global.u64 	%rd106, [%rd24];
	setp.ge.s64 	%p37, %rd27, %rd106;
	@%p37 bra 	$L__BB0_41;
	st.global.u64 	[%rd24], %rd27;
$L__BB0_41:
	ld.global.u8 	%rs15, [%rd23+1];
	setp.ne.s16 	%p38, %rs15, 0;
	cvt.s64.s32 	%rd107, %r35;
	cvt.u64.u32 	%rd108, %r100;
	add.s64 	%rd109, %rd108, %rd107;
	shl.b64 	%rd110, %rd109, 3;
	add.s64 	%rd28, %rd1, %rd110;
	@%p38 bra 	$L__BB0_46;
	ld.global.u64 	%rd29, [%rd28+8];
	setp.eq.s64 	%p39, %rd29, 0;
	@%p39 bra 	$L__BB0_46;
	ld.global.u64 	%rd30, [%rd22];
	setp.eq.s64 	%p40, %rd30, 2147483647;
	@%p40 bra 	$L__BB0_46;
	add.s64 	%rd31, %rd29, %rd30;
	ld.global.u64 	%rd111, [%rd24+8];
	setp.ge.s64 	%p41, %rd31, %rd111;
	@%p41 bra 	$L__BB0_46;
	st.global.u64 	[%rd24+8], %rd31;
$L__BB0_46:
	ld.global.u8 	%rs16, [%rd23+2];
	setp.ne.s16 	%p42, %rs16, 0;
	@%p42 bra 	$L__BB0_51;
	ld.global.u64 	%rd32, [%rd28+16];
	setp.eq.s64 	%p43, %rd32, 0;
	@%p43 bra 	$L__BB0_51;
	ld.global.u64 	%rd33, [%rd22];
	setp.eq.s64 	%p44, %rd33, 2147483647;
	@%p44 bra 	$L__BB0_51;
	add.s64 	%rd34, %rd32, %rd33;
	ld.global.u64 	%rd112, [%rd24+16];
	setp.ge.s64 	%p45, %rd34, %rd112;
	@%p45 bra 	$L__BB0_51;
	st.global.u64 	[%rd24+16], %rd34;
$L__BB0_51:
	ld.global.u8 	%rs17, [%rd23+3];
	setp.ne.s16 	%p46, %rs17, 0;
	@%p46 bra 	$L__BB0_56;
	ld.global.u64 	%rd35, [%rd28+24];
	setp.eq.s64 	%p47, %rd35, 0;
	@%p47 bra 	$L__BB0_56;
	ld.global.u64 	%rd36, [%rd22];
	setp.eq.s64 	%p48, %rd36, 2147483647;
	@%p48 bra 	$L__BB0_56;
	add.s64 	%rd37, %rd35, %rd36;
	ld.global.u64 	%rd113, [%rd24+24];
	setp.ge.s64 	%p49, %rd37, %rd113;
	@%p49 bra 	$L__BB0_56;
	st.global.u64 	[%rd24+24], %rd37;
$L__BB0_56:
	add.s32 	%r100, %r100, 4;
	setp.ne.s32 	%p50, %r100, %r6;
	mov.u32 	%r101, %r6;
	@%p50 bra 	$L__BB0_36;
$L__BB0_57:
	setp.eq.s32 	%p51, %r4, 0;
	@%p51 bra 	$L__BB0_75;
	add.s32 	%r81, %r101, %r9;
	cvt.s64.s32 	%rd114, %r81;
	add.s64 	%rd38, %rd2, %rd114;
	ld.global.u8 	%rs18, [%rd38];
	setp.ne.s16 	%p52, %rs18, 0;
	mul.wide.s32 	%rd115, %r81, 8;
	add.s64 	%rd39, %rd3, %rd115;
	@%p52 bra 	$L__BB0_63;
	add.s32 	%r82, %r101, %r35;
	mul.wide.s32 	%rd116, %r82, 8;
	add.s64 	%rd117, %rd1, %rd116;
	ld.global.u64 	%rd40, [%rd117];
	setp.eq.s64 	%p53, %rd40, 0;
	@%p53 bra 	$L__BB0_63;
	ld.global.u64 	%rd41, [%rd22];
	setp.eq.s64 	%p54, %rd41, 2147483647;
	@%p54 bra 	$L__BB0_63;
	add.s64 	%rd42, %rd40, %rd41;
	ld.global.u64 	%rd118, [%rd39];
	setp.ge.s64 	%p55, %rd42, %rd118;
	@%p55 bra 	$L__BB0_63;
	st.global.u64 	[%rd39], %rd42;
$L__BB0_63:
	setp.eq.s32 	%p56, %r4, 1;
	@%p56 bra 	$L__BB0_75;
	ld.global.u8 	%rs19, [%rd38+1];
	setp.ne.s16 	%p57, %rs19, 0;
	cvt.s64.s32 	%rd119, %r35;
	cvt.u64.u32 	%rd120, %r101;
	add.s64 	%rd121, %rd120, %rd119;
	shl.b64 	%rd122, %rd121, 3;
	add.s64 	%rd43, %rd1, %rd122;
	@%p57 bra 	$L__BB0_69;
	ld.global.u64 	%rd44, [%rd43+8];
	setp.eq.s64 	%p58, %rd44, 0;
	@%p58 bra 	$L__BB0_69;
	ld.global.u64 	%rd45, [%rd22];
	setp.eq.s64 	%p59, %rd45, 2147483647;
	@%p59 bra 	$L__BB0_69;
	add.s64 	%rd46, %rd44, %rd45;
	ld.global.u64 	%rd123, [%rd39+8];
	setp.ge.s64 	%p60, %rd46, %rd123;
	@%p60 bra 	$L__BB0_69;
	st.global.u64 	[%rd39+8], %rd46;
$L__BB0_69:
	setp.eq.s32 	%p61, %r4, 2;
	@%p61 bra 	$L__BB0_75;
	ld.global.u8 	%rs20, [%rd38+2];
	setp.ne.s16 	%p62, %rs20, 0;
	@%p62 bra 	$L__BB0_75;
	ld.global.u64 	%rd47, [%rd43+16];
	setp.eq.s64 	%p63, %rd47, 0;
	@%p63 bra 	$L__BB0_75;
	ld.global.u64 	%rd48, [%rd22];
	setp.eq.s64 	%p64, %rd48, 2147483647;
	@%p64 bra 	$L__BB0_75;
	add.s64 	%rd49, %rd47, %rd48;
	ld.global.u64 	%rd124, [%rd39+16];
	setp.ge.s64 	%p65, %rd49, %rd124;
	@%p65 bra 	$L__BB0_75;
	st.global.u64 	[%rd39+16], %rd49;
$L__BB0_75:
	add.s32 	%r87, %r14, 1;
	add.s32 	%r83, %r50, -2;
	setp.ne.s32 	%p66, %r14, %r83;
	@%p66 bra 	$L__BB0_14;
	add.s32 	%r84, %r84, %r2;
	setp.lt.s32 	%p67, %r84, %r50;
	@%p67 bra 	$L__BB0_3;
	bra.uni 	$L__BB0_80;
$L__BB0_77:
	setp.eq.s32 	%p3, %r50, 1;
	@%p3 bra 	$L__BB0_78;
	bra.uni 	$L__BB0_79;
$L__BB0_78:
	cvt.s64.s32 	%rd56, %r84;
	mul.wide.s32 	%rd57, %r84, 8;
	add.s64 	%rd58, %rd3, %rd57;
	mov.b64 	%rd59, 9223372036854775807;
	st.global.u64 	[%rd58], %rd59;
	add.s64 	%rd60, %rd2, %rd56;
	mov.b16 	%rs1, 0;
	st.global.u8 	[%rd60], %rs1;
	add.s64 	%rd61, %rd58, %rd57;
	mov.b64 	%rd62, 0;
	st.global.u64 	[%rd61], %rd62;
	add.s32 	%r84, %r84, %r2;
	setp.lt.s32 	%p5, %r84, 1;
	@%p5 bra 	$L__BB0_78;
	bra.uni 	$L__BB0_80;
$L__BB0_79:
	mad.lo.s32 	%r55, %r84, %r50, %r84;
	mul.wide.s32 	%rd53, %r55, 8;
	add.s64 	%rd54, %rd3, %rd53;
	mov.b64 	%rd55, 0;
	st.global.u64 	[%rd54], %rd55;
	add.s32 	%r84, %r84, %r2;
	setp.lt.s32 	%p4, %r84, %r50;
	@%p4 bra 	$L__BB0_79;
$L__BB0_80:
	ret;

}


// ===== COMPILED SASS (sm_100) =====

	.target	sm_100

	.elftype	@"ET_EXEC"


//--------------------- .note.nv.tkinfo           --------------------------
	.section	.note.nv.tkinfo,"",@"SHT_NOTE"
	.sectionflags	@"SHF_NOTE_NV_TKINFO"
	.tkinfo
        /*0018*/ 	.word	0x00000002
        /*0030*/ 	.string	""
        /*0030*/ 	.string	"ptxas"
        /*0030*/ 	.string	"Cuda compilation tools, release 13.0, V13.0.88"
        /*0030*/ 	.string	"Build cuda_13.0.r13.0/compiler.36424714_0"
        /*0030*/ 	.string	"-arch sm_100 -m 64 "



//--------------------- .note.nv.cuinfo           --------------------------
	.section	.note.nv.cuinfo,"",@"SHT_NOTE"
	.sectionflags	@"SHF_NOTE_NV_CUINFO"
        /*0018*/ 	.short	0x0002
        /*001a*/ 	.short	0x0064
        /*001c*/ 	.short	0x0082
	.zero		2


//--------------------- .nv.info                  --------------------------
	.section	.nv.info,"",@"SHT_CUDA_INFO"
	.align	4


	//----- nvinfo : EIATTR_REGCOUNT
	.align		4
        /*0000*/ 	.byte	0x04, 0x2f
        /*0002*/ 	.short	(.L_1 - .L_0)
	.align		4
.L_0:
        /*0004*/ 	.word	index@(_Z12cudaDijkstraiPlS_Pb)
        /*0008*/ 	.word	0x0000001e


	//----- nvinfo : EIATTR_FRAME_SIZE
	.align		4
.L_1:
        /*000c*/ 	.byte	0x04, 0x11
        /*000e*/ 	.short	(.L_3 - .L_2)
	.align		4
.L_2:
        /*0010*/ 	.word	index@(_Z12cudaDijkstraiPlS_Pb)
        /*0014*/ 	.word	0x00000000


	//----- nvinfo : EIATTR_MIN_STACK_SIZE
	.align		4
.L_3:
        /*0018*/ 	.byte	0x04, 0x12
        /*001a*/ 	.short	(.L_5 - .L_4)
	.align		4
.L_4:
        /*001c*/ 	.word	index@(_Z12cudaDijkstraiPlS_Pb)
        /*0020*/ 	.word	0x00000000
.L_5:


//--------------------- .nv.compat                --------------------------
	.section	.nv.compat,"",@"SHT_CUDA_COMPAT_INFO"
	.align	4
        /*0000*/ 	.byte	0x02, 0x09, 0x00, 0x00, 0x02, 0x02, 0x01, 0x00, 0x02, 0x05, 0x05, 0x00, 0x03, 0x07, 0x01, 0x01
        /*0010*/ 	.byte	0x02, 0x03, 0x00, 0x00, 0x02, 0x06, 0x01, 0x00, 0x04, 0x0b, 0x08, 0x00, 0x09, 0x00, 0x00, 0x00
        /*0020*/ 	.byte	0x00, 0x00, 0x00, 0x00


//--------------------- .nv.info._Z12cudaDijkstraiPlS_Pb --------------------------
	.section	.nv.info._Z12cudaDijkstraiPlS_Pb,"",@"SHT_CUDA_INFO"
	.sectionflags	@""
	.align	4


	//----- nvinfo : EIATTR_CUDA_API_VERSION
	.align		4
        /*0000*/ 	.byte	0x04, 0x37
        /*0002*/ 	.short	(.L_7 - .L_6)
.L_6:
        /*0004*/ 	.word	0x00000082


	//----- nvinfo : EIATTR_KPARAM_INFO
	.align		4
.L_7:
        /*0008*/ 	.byte	0x04, 0x17
        /*000a*/ 	.short	(.L_9 - .L_8)
.L_8:
        /*000c*/ 	.word	0x00000000
        /*0010*/ 	.short	0x0003
        /*0012*/ 	.short	0x0018
        /*0014*/ 	.byte	0x00, 0xf5, 0x21, 0x00


	//----- nvinfo : EIATTR_KPARAM_INFO
	.align		4
.L_9:
        /*0018*/ 	.byte	0x04, 0x17
        /*001a*/ 	.short	(.L_11 - .L_10)
.L_10:
        /*001c*/ 	.word	0x00000000
        /*0020*/ 	.short	0x0002
        /*0022*/ 	.short	0x0010
        /*0024*/ 	.byte	0x00, 0xf5, 0x21, 0x00


	//----- nvinfo : EIATTR_KPARAM_INFO
	.align		4
.L_11:
        /*0028*/ 	.byte	0x04, 0x17
        /*002a*/ 	.short	(.L_13 - .L_12)
.L_12:
        /*002c*/ 	.word	0x00000000
        /*0030*/ 	.short	0x0001
        /*0032*/ 	.short	0x0008
        /*0034*/ 	.byte	0x00, 0xf5, 0x21, 0x00


	//----- nvinfo : EIATTR_KPARAM_INFO
	.align		4
.L_13:
        /*0038*/ 	.byte	0x04, 0x17
        /*003a*/ 	.short	(.L_15 - .L_14)
.L_14:
        /*003c*/ 	.word	0x00000000
        /*0040*/ 	.short	0x0000
        /*0042*/ 	.short	0x0000
        /*0044*/ 	.byte	0x00, 0xf0, 0x11, 0x00


	//----- nvinfo : EIATTR_SPARSE_MMA_MASK
	.align		4
.L_15:
        /*0048*/ 	.byte	0x03, 0x50
        /*004a*/ 	.short	0x0000


	//----- nvinfo : EIATTR_MAXREG_COUNT
	.align		4
        /*004c*/ 	.byte	0x03, 0x1b
        /*004e*/ 	.short	0x00ff


	//----- nvinfo : EIATTR_MERCURY_ISA_VERSION
	.align		4
        /*0050*/ 	.byte	0x03, 0x5f
        /*0052*/ 	.short	0x0101


	//----- nvinfo : EIATTR_VRC_CTA_INIT_COUNT
	.align		4
        /*0054*/ 	.byte	0x02, 0x4a
	.zero		1
	.zero		1


	//----- nvinfo : EIATTR_EXIT_INSTR_OFFSETS
	.align		4
        /*0058*/ 	.byte	0x04, 0x1c
        /*005a*/ 	.short	(.L_17 - .L_16)


	//   ....[0]....
.L_16:
        /*005c*/ 	.word	0x00000090


	//   ....[1]....
        /*0060*/ 	.word	0x00001a20


	//   ....[2]....
        /*0064*/ 	.word	0x00001ae0


	//   ....[3]....
        /*0068*/ 	.word	0x00001bb0


	//----- nvinfo : EIATTR_CRS_STACK_SIZE
	.align		4
.L_17:
        /*006c*/ 	.byte	0x04, 0x1e
        /*006e*/ 	.short	(.L_19 - .L_18)
.L_18:
        /*0070*/ 	.word	0x00000000


	//----- nvinfo : EIATTR_CBANK_PARAM_SIZE
	.align		4
.L_19:
        /*0074*/ 	.byte	0x03, 0x19
        /*0076*/ 	.short	0x0020


	//----- nvinfo : EIATTR_PARAM_CBANK
	.align		4
        /*0078*/ 	.byte	0x04, 0x0a
        /*007a*/ 	.short	(.L_21 - .L_20)
	.align		4
.L_20:
        /*007c*/ 	.word	index@(.nv.constant0._Z12cudaDijkstraiPlS_Pb)
        /*0080*/ 	.short	0x0380
        /*0082*/ 	.short	0x0020


	//----- nvinfo : EIATTR_SW_WAR
	.align		4
.L_21:
        /*0084*/ 	.byte	0x04, 0x36
        /*0086*/ 	.short	(.L_23 - .L_22)
.L_22:
        /*0088*/ 	.word	0x00000008
.L_23:


//--------------------- .nv.callgraph             --------------------------
	.section	.nv.callgraph,"",@"SHT_CUDA_CALLGRAPH"
	.align	4
	.sectionentsize	8
	.align		4
        /*0000*/ 	.word	0x00000000
	.align		4
        /*0004*/ 	.word	0xffffffff
	.align		4
        /*0008*/ 	.word	0x00000000
	.align		4
        /*000c*/ 	.word	0xfffffffe
	.align		4
        /*0010*/ 	.word	0x00000000
	.align		4
        /*0014*/ 	.word	0xfffffffd
	.align		4
        /*0018*/ 	.word	0x00000000
	.align		4
        /*001c*/ 	.word	0xfffffffc


//--------------------- .text._Z12cudaDijkstraiPlS_Pb --------------------------
	.section	.text._Z12cudaDijkstraiPlS_Pb,"ax",@progbits
	.align	128
        .global         _Z12cudaDijkstraiPlS_Pb
        .type           _Z12cudaDijkstraiPlS_Pb,@function
        .size           _Z12cudaDijkstraiPlS_Pb,(.L_x_35 - _Z12cudaDijkstraiPlS_Pb)
        .other          _Z12cudaDijkstraiPlS_Pb,@"STO_CUDA_ENTRY STV_DEFAULT"
_Z12cudaDijkstraiPlS_Pb:
.text._Z12cudaDijkstraiPlS_Pb:
[----:B------:R-:W-:Y:S01]  /*0000*/  LDC R1, c[0x0][0x37c] ;  /* 0x0000df00ff017b82 */ /* 0x000fe20000000800 */
[----:B------:R-:W0:Y:S07]  /*0010*/  S2R R3, SR_TID.X ;  /* 0x0000000000037919 */ /* 0x000e2e0000002100 */
[----:B------:R-:W0:Y:S01]  /*0020*/  S2UR UR5, SR_CTAID.X ;  /* 0x00000000000579c3 */ /* 0x000e220000002500 */
[----:B------:R-:W1:Y:S07]  /*0030*/  LDCU UR4, c[0x0][0x380] ;  /* 0x00007000ff0477ac */ /* 0x000e6e0008000800 */
[----:B------:R-:W0:Y:S01]  /*0040*/  LDC R0, c[0x0][0x360] ;  /* 0x0000d800ff007b82 */ /* 0x000e220000000800 */
[----:B------:R-:W2:Y:S01]  /*0050*/  LDCU UR6, c[0x0][0x370] ;  /* 0x00006e00ff0677ac */ /* 0x000ea20008000800 */
[----:B0-----:R-:W-:-:S02]  /*0060*/  IMAD R3, R0, UR5, R3 ;  /* 0x0000000500037c24 */ /* 0x001fc4000f8e0203 */
[----:B--2---:R-:W-:-:S03]  /*0070*/  IMAD R0, R0, UR6, RZ ;  /* 0x0000000600007c24 */ /* 0x004fc6000f8e02ff */
[----:B-1----:R-:W-:-:S13]  /*0080*/  ISETP.GE.AND P0, PT, R3, UR4, PT ;  /* 0x0000000403007c0c */ /* 0x002fda000bf06270 */
[----:B------:R-:W-:Y:S05]  /*0090*/  @P0 EXIT ;  /* 0x000000000000094d */ /* 0x000fea0003800000 */
[----:B------:R-:W-:Y:S01]  /*00a0*/  UISETP.GE.AND UP0, UPT, UR4, 0x2, UPT ;  /* 0x000000020400788c */ /* 0x000fe2000bf06270 */
[----:B------:R-:W0:Y:S08]  /*00b0*/  LDCU.64 UR10, c[0x0][0x358] ;  /* 0x00006b00ff0a77ac */ /* 0x000e300008000a00 */
[----:B------:R-:W-:Y:S05]  /*00c0*/  BRA.U !UP0, `(.L_x_0) ;  /* 0x0000001908587547 */ /* 0x000fea000b800000 */
[----:B------:R-:W-:Y:S02]  /*00d0*/  ULOP3.LUT UR7, UR4, 0x7ffffff8, URZ, 0xc0, !UPT ;  /* 0x7ffffff804077892 */ /* 0x000fe4000f8ec0ff */
[----:B------:R-:W-:Y:S02]  /*00e0*/  ULOP3.LUT UR5, UR4, 0x7, URZ, 0xc0, !UPT ;  /* 0x0000000704057892 */ /* 0x000fe4000f8ec0ff */
[----:B------:R-:W-:Y:S01]  /*00f0*/  ULOP3.LUT UR6, UR4, 0x3, URZ, 0xc0, !UPT ;  /* 0x0000000304067892 */ /* 0x000fe2000f8ec0ff */
[----:B------:R-:W1:Y:S01]  /*0100*/  LDCU.64 UR12, c[0x0][0x398] ;  /* 0x00007300ff0c77ac */ /* 0x000e620008000a00 */
[----:B------:R-:W-:Y:S02]  /*0110*/  ULOP3.LUT UR4, UR4, 0x7ffffffc, URZ, 0xc0, !UPT ;  /* 0x7ffffffc04047892 */ /* 0x000fe4000f8ec0ff */
[----:B------:R-:W-:-:S12]  /*0120*/  UIADD3 UR9, UPT, UPT, -UR7, URZ, URZ ;  /* 0x000000ff07097290 */ /* 0x000fd8000fffe1ff */
.L_x_31:
[----:B--2---:R-:W2:Y:S01]  /*0130*/  LDC R14, c[0x0][0x380] ;  /* 0x0000e000ff0e7b82 */ /* 0x004ea20000000800 */
[----:B-1----:R-:W-:Y:S01]  /*0140*/  IMAD.MOV.U32 R13, RZ, RZ, RZ ;  /* 0x000000ffff0d7224 */ /* 0x002fe200078e00ff */
[----:B--2---:R-:W-:Y:S01]  /*0150*/  ISETP.GE.U32.AND P0, PT, R14, 0x8, PT ;  /* 0x000000080e00780c */ /* 0x004fe20003f06070 */
[----:B------:R-:W-:-:S12]  /*0160*/  IMAD R2, R3, R14, RZ ;  /* 0x0000000e03027224 */ /* 0x000fd800078e02ff */
[----:B0--3--:R-:W-:Y:S05]  /*0170*/  @!P0 BRA `(.L_x_1) ;  /* 0x0000000000748947 */ /* 0x009fea0003800000 */
[----:B------:R-:W2:Y:S01]  /*0180*/  LDC.64 R10, c[0x0][0x388] ;  /* 0x0000e200ff0a7b82 */ /* 0x000ea20000000a00 */
[----:B------:R-:W-:Y:S02]  /*0190*/  IMAD.MOV.U32 R15, RZ, RZ, R2 ;  /* 0x000000ffff0f7224 */ /* 0x000fe400078e0002 */
[----:B------:R-:W-:-:S07]  /*01a0*/  IMAD.U32 R4, RZ, RZ, UR9 ;  /* 0x00000009ff047e24 */ /* 0x000fce000f8e00ff */
.L_x_2:
[C---:B-1-3--:R-:W-:Y:S01]  /*01b0*/  IADD3 R8, P0, PT, R15.reuse, UR12, RZ ;  /* 0x0000000c0f087c10 */ /* 0x04afe2000ff1e0ff */
[----:B--2---:R-:W-:-:S03]  /*01c0*/  IMAD.WIDE R6, R15, 0x8, R10 ;  /* 0x000000080f067825 */ /* 0x004fc600078e020a */
[C---:B------:R-:W-:Y:S01]  /*01d0*/  LEA.HI.X.SX32 R9, R15.reuse, UR13, 0x1, P0 ;  /* 0x0000000d0f097c11 */ /* 0x040fe200080f0eff */
[----:B------:R-:W-:Y:S02]  /*01e0*/  IMAD.MOV.U32 R12, RZ, RZ, -0x1 ;  /* 0xffffffffff0c7424 */ /* 0x000fe400078e00ff */
[----:B------:R-:W-:Y:S02]  /*01f0*/  IMAD.MOV.U32 R13, RZ, RZ, 0x7fffffff ;  /* 0x7fffffffff0d7424 */ /* 0x000fe400078e00ff */
[----:B------:R-:W-:Y:S02]  /*0200*/  VIADD R4, R4, 0x8 ;  /* 0x0000000804047836 */ /* 0x000fe40000000000 */
[----:B------:R-:W-:Y:S01]  /*0210*/  VIADD R15, R15, 0x8 ;  /* 0x000000080f0f7836 */ /* 0x000fe20000000000 */
[----:B0-----:R3:W-:Y:S02]  /*0220*/  STG.E.64 desc[UR10][R6.64], R12 ;  /* 0x0000000c06007986 */ /* 0x0017e4000c101b0a */
[----:B------:R-:W-:-:S02]  /*0230*/  ISETP.NE.AND P0, PT, R4, RZ, PT ;  /* 0x000000ff0400720c */ /* 0x000fc40003f05270 */
[----:B------:R3:W-:Y:S04]  /*0240*/  STG.E.U8 desc[UR10][R8.64], RZ ;  /* 0x000000ff08007986 */ /* 0x0007e8000c10110a */
[----:B------:R3:W-:Y:S04]  /*0250*/  STG.E.64 desc[UR10][R6.64+0x8], R12 ;  /* 0x0000080c06007986 */ /* 0x0007e8000c101b0a */
        /* <DEDUP_REMOVED lines=12> */
[----:B------:R3:W-:Y:S01]  /*0320*/  STG.E.U8 desc[UR10][R8.64+0x7], RZ ;  /* 0x000007ff08007986 */ /* 0x0007e2000c10110a */
[----:B------:R-:W-:Y:S05]  /*0330*/  @P0 BRA `(.L_x_2) ;  /* 0xfffffffc009c0947 */ /* 0x000fea000383ffff */
[----:B---3--:R-:W-:-:S07]  /*0340*/  IMAD.U32 R13, RZ, RZ, UR7 ;  /* 0x00000007ff0d7e24 */ /* 0x008fce000f8e00ff */
.L_x_1:
[----:B------:R-:W-:-:S09]  /*0350*/  UISETP.NE.AND UP0, UPT, UR5, URZ, UPT ;  /* 0x000000ff0500728c */ /* 0x000fd2000bf05270 */
[----:B------:R-:W-:Y:S05]  /*0360*/  BRA.U !UP0, `(.L_x_3) ;  /* 0x0000000108c87547 */ /* 0x000fea000b800000 */
[----:B------:R-:W-:Y:S02]  /*0370*/  UIADD3 UR8, UPT, UPT, UR5, -0x1, URZ ;  /* 0xffffffff05087890 */ /* 0x000fe4000fffe0ff */
[----:B------:R-:W-:Y:S02]  /*0380*/  UISETP.NE.AND UP1, UPT, UR6, URZ, UPT ;  /* 0x000000ff0600728c */ /* 0x000fe4000bf25270 */
[----:B------:R-:W-:-:S09]  /*0390*/  UISETP.GE.U32.AND UP0, UPT, UR8, 0x3, UPT ;  /* 0x000000030800788c */ /* 0x000fd2000bf06070 */
[----:B------:R-:W-:Y:S05]  /*03a0*/  BRA.U !UP0, `(.L_x_4) ;  /* 0x0000000108447547 */ /* 0x000fea000b800000 */
[----:B------:R-:W2:Y:S01]  /*03b0*/  LDC.64 R6, c[0x0][0x388] ;  /* 0x0000e200ff067b82 */ /* 0x000ea20000000a00 */
[----:B------:R-:W3:Y:S01]  /*03c0*/  LDCU.64 UR14, c[0x0][0x398] ;  /* 0x00007300ff0e77ac */ /* 0x000ee20008000a00 */
[----:B------:R-:W-:Y:S02]  /*03d0*/  IMAD.IADD R9, R2, 0x1, R13 ;  /* 0x0000000102097824 */ /* 0x000fe400078e020d */
[----:B------:R-:W-:Y:S02]  /*03e0*/  IMAD.MOV.U32 R10, RZ, RZ, -0x1 ;  /* 0xffffffffff0a7424 */ /* 0x000fe400078e00ff */
[----:B------:R-:W-:Y:S02]  /*03f0*/  IMAD.MOV.U32 R11, RZ, RZ, 0x7fffffff ;  /* 0x7fffffffff0b7424 */ /* 0x000fe400078e00ff */
[----:B------:R-:W-:Y:S01]  /*0400*/  VIADD R13, R13, 0x4 ;  /* 0x000000040d0d7836 */ /* 0x000fe20000000000 */
[C---:B---3--:R-:W-:Y:S01]  /*0410*/  IADD3 R8, P0, PT, R9.reuse, UR14, RZ ;  /* 0x0000000e09087c10 */ /* 0x048fe2000ff1e0ff */
[----:B--2---:R-:W-:-:S03]  /*0420*/  IMAD.WIDE R6, R9, 0x8, R6 ;  /* 0x0000000809067825 */ /* 0x004fc600078e0206 */
[----:B------:R-:W-:Y:S02]  /*0430*/  LEA.HI.X.SX32 R9, R9, UR15, 0x1, P0 ;  /* 0x0000000f09097c11 */ /* 0x000fe400080f0eff */
[----:B0-----:R2:W-:Y:S04]  /*0440*/  STG.E.64 desc[UR10][R6.64], R10 ;  /* 0x0000000a06007986 */ /* 0x0015e8000c101b0a */
[----:B------:R2:W-:Y:S04]  /*0450*/  STG.E.U8 desc[UR10][R8.64], RZ ;  /* 0x000000ff08007986 */ /* 0x0005e8000c10110a */
[----:B------:R2:W-:Y:S04]  /*0460*/  STG.E.64 desc[UR10][R6.64+0x8], R10 ;  /* 0x0000080a06007986 */ /* 0x0005e8000c101b0a */
[----:B------:R2:W-:Y:S04]  /*0470*/  STG.E.U8 desc[UR10][R8.64+0x1], RZ ;  /* 0x000001ff08007986 */ /* 0x0005e8000c10110a */
[----:B------:R2:W-:Y:S04]  /*0480*/  STG.E.64 desc[UR10][R6.64+0x10], R10 ;  /* 0x0000100a06007986 */ /* 0x0005e8000c101b0a */
[----:B------:R2:W-:Y:S04]  /*0490*/  STG.E.U8 desc[UR10][R8.64+0x2], RZ ;  /* 0x000002ff08007986 */ /* 0x0005e8000c10110a */
[----:B------:R2:W-:Y:S04]  /*04a0*/  STG.E.64 desc[UR10][R6.64+0x18], R10 ;  /* 0x0000180a06007986 */ /* 0x0005e8000c101b0a */
[----:B------:R2:W-:Y:S02]  /*04b0*/  STG.E.U8 desc[UR10][R8.64+0x3], RZ ;  /* 0x000003ff08007986 */ /* 0x0005e4000c10110a */
.L_x_4:
[----:B------:R-:W-:Y:S05]  /*04c0*/  BRA.U !UP1, `(.L_x_3) ;  /* 0x0000000109707547 */ /* 0x000fea000b800000 */
[----:B------:R-:W-:Y:S01]  /*04d0*/  UISETP.NE.AND UP0, UPT, UR6, 0x1, UPT ;  /* 0x000000010600788c */ /* 0x000fe2000bf05270 */
[----:B------:R-:W-:-:S04]  /*04e0*/  LOP3.LUT R4, R14, 0x1, RZ, 0xc0, !PT ;  /* 0x000000010e047812 */ /* 0x000fc800078ec0ff */
[----:B------:R-:W-:-:S04]  /*04f0*/  ISETP.NE.U32.AND P0, PT, R4, 0x1, PT ;  /* 0x000000010400780c */ /* 0x000fc80003f05070 */
[----:B------:R-:W-:Y:S09]  /*0500*/  BRA.U !UP0, `(.L_x_5) ;  /* 0x0000000108347547 */ /* 0x000ff2000b800000 */
[----:B--2---:R-:W2:Y:S01]  /*0510*/  LDC.64 R6, c[0x0][0x388] ;  /* 0x0000e200ff067b82 */ /* 0x004ea20000000a00 */
        /* <DEDUP_REMOVED lines=11> */
[----:B------:R3:W-:Y:S02]  /*05d0*/  STG.E.U8 desc[UR10][R10.64+0x1], RZ ;  /* 0x000001ff0a007986 */ /* 0x0007e4000c10110a */
.L_x_5:
[----:B------:R-:W-:Y:S05]  /*05e0*/  @P0 BRA `(.L_x_3) ;  /* 0x0000000000280947 */ /* 0x000fea0003800000 */
[----:B--23--:R-:W2:Y:S01]  /*05f0*/  LDC.64 R6, c[0x0][0x388] ;  /* 0x0000e200ff067b82 */ /* 0x00cea20000000a00 */
[----:B------:R-:W3:Y:S01]  /*0600*/  LDCU.64 UR14, c[0x0][0x398] ;  /* 0x00007300ff0e77ac */ /* 0x000ee20008000a00 */
[----:B------:R-:W-:Y:S02]  /*0610*/  IMAD.IADD R13, R2, 0x1, R13 ;  /* 0x00000001020d7824 */ /* 0x000fe400078e020d */
[----:B------:R-:W-:Y:S02]  /*0620*/  IMAD.MOV.U32 R8, RZ, RZ, -0x1 ;  /* 0xffffffffff087424 */ /* 0x000fe400078e00ff */
[----:B------:R-:W-:Y:S01]  /*0630*/  IMAD.MOV.U32 R9, RZ, RZ, 0x7fffffff ;  /* 0x7fffffffff097424 */ /* 0x000fe200078e00ff */
[----:B---3--:R-:W-:-:S04]  /*0640*/  IADD3 R10, P0, PT, R13, UR14, RZ ;  /* 0x0000000e0d0a7c10 */ /* 0x008fc8000ff1e0ff */
[C---:B------:R-:W-:Y:S01]  /*0650*/  LEA.HI.X.SX32 R11, R13.reuse, UR15, 0x1, P0 ;  /* 0x0000000f0d0b7c11 */ /* 0x040fe200080f0eff */
[----:B--2---:R-:W-:-:S05]  /*0660*/  IMAD.WIDE R6, R13, 0x8, R6 ;  /* 0x000000080d067825 */ /* 0x004fca00078e0206 */
[----:B0-----:R4:W-:Y:S04]  /*0670*/  STG.E.64 desc[UR10][R6.64], R8 ;  /* 0x0000000806007986 */ /* 0x0019e8000c101b0a */
[----:B------:R4:W-:Y:S02]  /*0680*/  STG.E.U8 desc[UR10][R10.64], RZ ;  /* 0x000000ff0a007986 */ /* 0x0009e4000c10110a */
.L_x_3:
[----:B--234-:R-:W2:Y:S01]  /*0690*/  LDC.64 R6, c[0x0][0x388] ;  /* 0x0000e200ff067b82 */ /* 0x01cea20000000a00 */
[----:B------:R-:W-:Y:S02]  /*06a0*/  IMAD.IADD R9, R2, 0x1, R3 ;  /* 0x0000000102097824 */ /* 0x000fe400078e0203 */
[----:B------:R-:W-:Y:S02]  /*06b0*/  IMAD.MOV.U32 R4, RZ, RZ, RZ ;  /* 0x000000ffff047224 */ /* 0x000fe400078e00ff */
[----:B--2---:R-:W-:-:S05]  /*06c0*/  IMAD.WIDE R6, R9, 0x8, R6 ;  /* 0x0000000809067825 */ /* 0x004fca00078e0206 */
[----:B0-----:R0:W-:Y:S02]  /*06d0*/  STG.E.64 desc[UR10][R6.64], RZ ;  /* 0x000000ff06007986 */ /* 0x0011e4000c101b0a */
.L_x_30:
[----:B--2---:R-:W2:Y:S01]  /*06e0*/  LDCU UR8, c[0x0][0x380] ;  /* 0x00007000ff0877ac */ /* 0x004ea20008000800 */
[----:B01-3--:R-:W-:Y:S02]  /*06f0*/  IMAD.MOV.U32 R21, RZ, RZ, -0x1 ;  /* 0xffffffffff157424 */ /* 0x00bfe400078e00ff */
[----:B------:R-:W-:Y:S02]  /*0700*/  IMAD.MOV.U32 R8, RZ, RZ, 0x7fffffff ;  /* 0x7fffffffff087424 */ /* 0x000fe400078e00ff */
[----:B------:R-:W-:Y:S01]  /*0710*/  IMAD.MOV.U32 R12, RZ, RZ, RZ ;  /* 0x000000ffff0c7224 */ /* 0x000fe200078e00ff */
[----:B--2---:R-:W-:-:S09]  /*0720*/  UISETP.GE.U32.AND UP0, UPT, UR8, 0x4, UPT ;  /* 0x000000040800788c */ /* 0x004fd2000bf06070 */
[----:B------:R-:W-:Y:S05]  /*0730*/  BRA.U !UP0, `(.L_x_6) ;  /* 0x0000000108e07547 */ /* 0x000fea000b800000 */
[----:B0-----:R-:W0:Y:S01]  /*0740*/  LDC.64 R6, c[0x0][0x388] ;  /* 0x0000e200ff067b82 */ /* 0x001e220000000a00 */
[----:B------:R-:W-:Y:S02]  /*0750*/  IMAD.MOV.U32 R21, RZ, RZ, -0x1 ;  /* 0xffffffffff157424 */ /* 0x000fe400078e00ff */
[----:B------:R-:W-:Y:S02]  /*0760*/  IMAD.MOV.U32 R8, RZ, RZ, 0x7fffffff ;  /* 0x7fffffffff087424 */ /* 0x000fe400078e00ff */
[----:B------:R-:W-:-:S07]  /*0770*/  IMAD.MOV.U32 R9, RZ, RZ, RZ ;  /* 0x000000ffff097224 */ /* 0x000fce00078e00ff */
.L_x_7:
[----:B------:R-:W2:Y:S01]  /*0780*/  LDCU.64 UR14, c[0x0][0x398] ;  /* 0x00007300ff0e77ac */ /* 0x000ea20008000a00 */
[----:B------:R-:W-:-:S05]  /*0790*/  IMAD.IADD R19, R2, 0x1, R9 ;  /* 0x0000000102137824 */ /* 0x000fca00078e0209 */
[----:B--2---:R-:W-:-:S04]  /*07a0*/  IADD3 R16, P0, PT, R19, UR14, RZ ;  /* 0x0000000e13107c10 */ /* 0x004fc8000ff1e0ff */
[----:B------:R-:W-:-:S05]  /*07b0*/  LEA.HI.X.SX32 R17, R19, UR15, 0x1, P0 ;  /* 0x0000000f13117c11 */ /* 0x000fca00080f0eff */
[----:B------:R-:W2:Y:S04]  /*07c0*/  LDG.E.U8 R11, desc[UR10][R16.64] ;  /* 0x0000000a100b7981 */ /* 0x000ea8000c1e1100 */
[----:B------:R-:W3:Y:S04]  /*07d0*/  LDG.E.U8 R10, desc[UR10][R16.64+0x1] ;  /* 0x0000010a100a7981 */ /* 0x000ee8000c1e1100 */
[----:B------:R-:W4:Y:S01]  /*07e0*/  LDG.E.U8 R12, desc[UR10][R16.64+0x2] ;  /* 0x0000020a100c7981 */ /* 0x000f22000c1e1100 */
[----:B0-----:R-:W-:-:S03]  /*07f0*/  IMAD.WIDE R18, R19, 0x8, R6 ;  /* 0x0000000813127825 */ /* 0x001fc600078e0206 */
[----:B------:R-:W5:Y:S01]  /*0800*/  LDG.E.U8 R20, desc[UR10][R16.64+0x3] ;  /* 0x0000030a10147981 */ /* 0x000f62000c1e1100 */
[----:B--2---:R-:W-:Y:S02]  /*0810*/  ISETP.NE.AND P6, PT, R11, RZ, PT ;  /* 0x000000ff0b00720c */ /* 0x004fe40003fc5270 */
[----:B---3--:R-:W-:-:S11]  /*0820*/  ISETP.NE.AND P4, PT, R10, RZ, PT ;  /* 0x000000ff0a00720c */ /* 0x008fd60003f85270 */
[----:B------:R-:W2:Y:S01]  /*0830*/  @!P6 LDG.E.64 R10, desc[UR10][R18.64] ;  /* 0x0000000a120ae981 */ /* 0x000ea2000c1e1b00 */
[----:B----4-:R-:W-:-:S03]  /*0840*/  ISETP.NE.AND P5, PT, R12, RZ, PT ;  /* 0x000000ff0c00720c */ /* 0x010fc60003fa5270 */
[----:B------:R-:W3:Y:S10]  /*0850*/  @!P4 LDG.E.64 R12, desc[UR10][R18.64+0x8] ;  /* 0x0000080a120cc981 */ /* 0x000ef4000c1e1b00 */
[----:B------:R-:W4:Y:S01]  /*0860*/  @!P5 LDG.E.64 R14, desc[UR10][R18.64+0x10] ;  /* 0x0000100a120ed981 */ /* 0x000f22000c1e1b00 */
[----:B--2---:R-:W-:-:S04]  /*0870*/  @!P6 ISETP.LT.U32.AND P0, PT, R10, R21, PT ;  /* 0x000000150a00e20c */ /* 0x004fc80003f01070 */
[CC--:B------:R-:W-:Y:S02]  /*0880*/  @!P6 ISETP.LT.AND.EX P0, PT, R11.reuse, R8.reuse, PT, P0 ;  /* 0x000000080b00e20c */ /* 0x0c0fe40003f01300 */
[CC--:B------:R-:W-:Y:S02]  /*0890*/  @!P6 ISETP.GT.U32.AND P2, PT, R10.reuse, R21.reuse, PT ;  /* 0x000000150a00e20c */ /* 0x0c0fe40003f44070 */
[----:B------:R-:W-:Y:S02]  /*08a0*/  @!P6 SEL R21, R10, R21, P0 ;  /* 0x000000150a15e207 */ /* 0x000fe40000000000 */
[CC--:B------:R-:W-:Y:S02]  /*08b0*/  @!P6 ISETP.GT.AND.EX P2, PT, R11.reuse, R8.reuse, PT, P2 ;  /* 0x000000080b00e20c */ /* 0x0c0fe40003f44320 */
[----:B------:R-:W-:Y:S02]  /*08c0*/  @!P6 SEL R8, R11, R8, P0 ;  /* 0x000000080b08e207 */ /* 0x000fe40000000000 */
[----:B---3--:R-:W-:-:S04]  /*08d0*/  @!P4 ISETP.LT.U32.AND P1, PT, R12, R21, PT ;  /* 0x000000150c00c20c */ /* 0x008fc80003f21070 */
[CC--:B------:R-:W-:Y:S02]  /*08e0*/  @!P4 ISETP.LT.AND.EX P1, PT, R13.reuse, R8.reuse, PT, P1 ;  /* 0x000000080d00c20c */ /* 0x0c0fe40003f21310 */
[CC--:B------:R-:W-:Y:S02]  /*08f0*/  @!P4 ISETP.GT.U32.AND P0, PT, R12.reuse, R21.reuse, PT ;  /* 0x000000150c00c20c */ /* 0x0c0fe40003f04070 */
[----:B------:R-:W-:Y:S02]  /*0900*/  @!P4 SEL R21, R12, R21, P1 ;  /* 0x000000150c15c207 */ /* 0x000fe40000800000 */
[CC--:B------:R-:W-:Y:S02]  /*0910*/  @!P4 ISETP.GT.AND.EX P0, PT, R13.reuse, R8.reuse, PT, P0 ;  /* 0x000000080d00c20c */ /* 0x0c0fe40003f04300 */
[----:B------:R-:W-:Y:S02]  /*0920*/  @!P4 SEL R8, R13, R8, P1 ;  /* 0x000000080d08c207 */ /* 0x000fe40000800000 */
[----:B----4-:R-:W-:-:S02]  /*0930*/  @!P5 ISETP.LT.U32.AND P3, PT, R14, R21, PT ;  /* 0x000000150e00d20c */ /* 0x010fc40003f61070 */
[CC--:B------:R-:W-:Y:S02]  /*0940*/  @!P5 ISETP.GT.U32.AND P1, PT, R14.reuse, R21.reuse, PT ;  /* 0x000000150e00d20c */ /* 0x0c0fe40003f24070 */
[CC--:B------:R-:W-:Y:S02]  /*0950*/  @!P5 ISETP.LT.AND.EX P3, PT, R15.reuse, R8.reuse, PT, P3 ;  /* 0x000000080f00d20c */ /* 0x0c0fe40003f61330 */
[CC--:B------:R-:W-:Y:S02]  /*0960*/  @!P5 ISETP.GT.AND.EX P1, PT, R15.reuse, R8.reuse, PT, P1 ;  /* 0x000000080f00d20c */ /* 0x0c0fe40003f24310 */
[----:B------:R-:W-:Y:S02]  /*0970*/  @!P5 SEL R21, R14, R21, P3 ;  /* 0x000000150e15d207 */ /* 0x000fe40001800000 */
[----:B------:R-:W-:Y:S02]  /*0980*/  @!P5 SEL R8, R15, R8, P3 ;  /* 0x000000080f08d207 */ /* 0x000fe40001800000 */
[----:B-----5:R-:W-:-:S13]  /*0990*/  ISETP.NE.AND P3, PT, R20, RZ, PT ;  /* 0x000000ff1400720c */ /* 0x020fda0003f65270 */
[----:B------:R-:W2:Y:S01]  /*09a0*/  @!P3 LDG.E.64 R10, desc[UR10][R18.64+0x18] ;  /* 0x0000180a120ab981 */ /* 0x000ea2000c1e1b00 */
[----:B------:R-:W-:Y:S01]  /*09b0*/  @!P4 VIADD R12, R9, 0x1 ;  /* 0x00000001090cc836 */ /* 0x000fe20000000000 */
[----:B------:R-:W-:Y:S01]  /*09c0*/  @!P6 SEL R5, R5, R9, P2 ;  /* 0x000000090505e207 */ /* 0x000fe20001000000 */
[C---:B------:R-:W-:Y:S02]  /*09d0*/  @!P5 VIADD R14, R9.reuse, 0x2 ;  /* 0x00000002090ed836 */ /* 0x040fe40000000000 */
[C---:B------:R-:W-:Y:S02]  /*09e0*/  @!P3 VIADD R16, R9.reuse, 0x3 ;  /* 0x000000030910b836 */ /* 0x040fe40000000000 */
[----:B------:R-:W-:Y:S01]  /*09f0*/  VIADD R9, R9, 0x4 ;  /* 0x0000000409097836 */ /* 0x000fe20000000000 */
[----:B------:R-:W-:-:S04]  /*0a00*/  @!P4 SEL R5, R5, R12, P0 ;  /* 0x0000000c0505c207 */ /* 0x000fc80000000000 */
[----:B------:R-:W-:Y:S02]  /*0a10*/  ISETP.NE.AND P0, PT, R9, UR4, PT ;  /* 0x0000000409007c0c */ /* 0x000fe4000bf05270 */
[----:B------:R-:W-:Y:S02]  /*0a20*/  @!P5 SEL R5, R5, R14, P1 ;  /* 0x0000000e0505d207 */ /* 0x000fe40000800000 */
[CC--:B--2---:R-:W-:Y:S02]  /*0a30*/  @!P3 ISETP.GT.U32.AND P6, PT, R10.reuse, R21.reuse, PT ;  /* 0x000000150a00b20c */ /* 0x0c4fe40003fc4070 */
[----:B------:R-:W-:Y:S02]  /*0a40*/  @!P3 ISETP.LT.U32.AND P2, PT, R10, R21, PT ;  /* 0x000000150a00b20c */ /* 0x000fe40003f41070 */
[CC--:B------:R-:W-:Y:S02]  /*0a50*/  @!P3 ISETP.GT.AND.EX P6, PT, R11.reuse, R8.reuse, PT, P6 ;  /* 0x000000080b00b20c */ /* 0x0c0fe40003fc4360 */
[----:B------:R-:W-:-:S02]  /*0a60*/  @!P3 ISETP.LT.AND.EX P2, PT, R11, R8, PT, P2 ;  /* 0x000000080b00b20c */ /* 0x000fc40003f41320 */
[----:B------:R-:W-:Y:S02]  /*0a70*/  @!P3 SEL R5, R5, R16, P6 ;  /* 0x000000100505b207 */ /* 0x000fe40003000000 */
[----:B------:R-:W-:Y:S02]  /*0a80*/  @!P3 SEL R21, R10, R21, P2 ;  /* 0x000000150a15b207 */ /* 0x000fe40001000000 */
[----:B------:R-:W-:Y:S01]  /*0a90*/  @!P3 SEL R8, R11, R8, P2 ;  /* 0x000000080b08b207 */ /* 0x000fe20001000000 */
[----:B------:R-:W-:Y:S06]  /*0aa0*/  @P0 BRA `(.L_x_7) ;  /* 0xfffffffc00340947 */ /* 0x000fec000383ffff */
[----:B------:R-:W-:-:S07]  /*0ab0*/  IMAD.U32 R12, RZ, RZ, UR4 ;  /* 0x00000004ff0c7e24 */ /* 0x000fce000f8e00ff */
.L_x_6:
[----:B------:R-:W-:-:S09]  /*0ac0*/  UISETP.NE.AND UP0, UPT, UR6, URZ, UPT ;  /* 0x000000ff0600728c */ /* 0x000fd2000bf05270 */
[----:B------:R-:W-:Y:S05]  /*0ad0*/  BRA.U !UP0, `(.L_x_8) ;  /* 0x0000000108c47547 */ /* 0x000fea000b800000 */
[----:B------:R-:W0:Y:S01]  /*0ae0*/  LDCU.64 UR14, c[0x0][0x398] ;  /* 0x00007300ff0e77ac */ /* 0x000e220008000a00 */
[----:B------:R-:W-:Y:S01]  /*0af0*/  IMAD.IADD R9, R2, 0x1, R12 ;  /* 0x0000000102097824 */ /* 0x000fe200078e020c */
[----:B------:R-:W2:Y:S04]  /*0b00*/  LDC.64 R10, c[0x0][0x388] ;  /* 0x0000e200ff0a7b82 */ /* 0x000ea80000000a00 */
[----:B0-----:R-:W-:-:S04]  /*0b10*/  IADD3 R6, P0, PT, R9, UR14, RZ ;  /* 0x0000000e09067c10 */ /* 0x001fc8000ff1e0ff */
[----:B------:R-:W-:-:S05]  /*0b20*/  LEA.HI.X.SX32 R7, R9, UR15, 0x1, P0 ;  /* 0x0000000f09077c11 */ /* 0x000fca00080f0eff */
[----:B------:R-:W3:Y:S01]  /*0b30*/  LDG.E.U8 R13, desc[UR10][R6.64] ;  /* 0x0000000a060d7981 */ /* 0x000ee2000c1e1100 */
[----:B------:R-:W-:Y:S01]  /*0b40*/  BSSY.RECONVERGENT B0, `(.L_x_9) ;  /* 0x000000e000007945 */ /* 0x000fe20003800200 */
[----:B--2---:R-:W-:-:S04]  /*0b50*/  IMAD.WIDE R10, R9, 0x8, R10 ;  /* 0x00000008090a7825 */ /* 0x004fc800078e020a */
[----:B------:R-:W-:Y:S01]  /*0b60*/  IMAD.MOV.U32 R15, RZ, RZ, R8 ;  /* 0x000000ffff0f7224 */ /* 0x000fe200078e0008 */
[----:B---3--:R-:W-:Y:S01]  /*0b70*/  ISETP.NE.AND P0, PT, R13, RZ, PT ;  /* 0x000000ff0d00720c */ /* 0x008fe20003f05270 */
[----:B------:R-:W-:-:S12]  /*0b80*/  IMAD.MOV.U32 R13, RZ, RZ, R21 ;  /* 0x000000ffff0d7224 */ /* 0x000fd800078e0015 */
[----:B------:R-:W-:Y:S05]  /*0b90*/  @P0 BRA `(.L_x_10) ;  /* 0x0000000000200947 */ /* 0x000fea0003800000 */
[----:B------:R-:W2:Y:S02]  /*0ba0*/  LDG.E.64 R8, desc[UR10][R10.64] ;  /* 0x0000000a0a087981 */ /* 0x000ea4000c1e1b00 */
[CC--:B--2---:R-:W-:Y:S02]  /*0bb0*/  ISETP.GT.U32.AND P0, PT, R8.reuse, R13.reuse, PT ;  /* 0x0000000d0800720c */ /* 0x0c4fe40003f04070 */
[----:B------:R-:W-:Y:S02]  /*0bc0*/  ISETP.LT.U32.AND P1, PT, R8, R13, PT ;  /* 0x0000000d0800720c */ /* 0x000fe40003f21070 */
[CC--:B------:R-:W-:Y:S02]  /*0bd0*/  ISETP.GT.AND.EX P0, PT, R9.reuse, R15.reuse, PT, P0 ;  /* 0x0000000f0900720c */ /* 0x0c0fe40003f04300 */
[----:B------:R-:W-:Y:S02]  /*0be0*/  ISETP.LT.AND.EX P1, PT, R9, R15, PT, P1 ;  /* 0x0000000f0900720c */ /* 0x000fe40003f21310 */
[----:B------:R-:W-:-:S02]  /*0bf0*/  SEL R5, R5, R12, P0 ;  /* 0x0000000c05057207 */ /* 0x000fc40000000000 */
[----:B------:R-:W-:Y:S02]  /*0c00*/  SEL R13, R8, R13, P1 ;  /* 0x0000000d080d7207 */ /* 0x000fe40000800000 */
[----:B------:R-:W-:-:S07]  /*0c10*/  SEL R15, R9, R15, P1 ;  /* 0x0000000f090f7207 */ /* 0x000fce0000800000 */
.L_x_10:
[----:B-1----:R-:W-:Y:S05]  /*0c20*/  BSYNC.RECONVERGENT B0 ;  /* 0x0000000000007941 */ /* 0x002fea0003800200 */
.L_x_9:
[----:B------:R-:W-:Y:S01]  /*0c30*/  UISETP.NE.AND UP0, UPT, UR6, 0x1, UPT ;  /* 0x000000010600788c */ /* 0x000fe2000bf05270 */
[----:B------:R-:W-:Y:S08]  /*0c40*/  BSSY.RECONVERGENT B0, `(.L_x_8) ;  /* 0x000001a000007945 */ /* 0x000ff00003800200 */
[----:B------:R-:W-:Y:S05]  /*0c50*/  BRA.U !UP0, `(.L_x_11) ;  /* 0x0000000108607547 */ /* 0x000fea000b800000 */
[----:B------:R-:W2:Y:S01]  /*0c60*/  LDG.E.U8 R8, desc[UR10][R6.64+0x1] ;  /* 0x0000010a06087981 */ /* 0x000ea2000c1e1100 */
[----:B------:R-:W-:Y:S01]  /*0c70*/  BSSY.RECONVERGENT B1, `(.L_x_12) ;  /* 0x000000c000017945 */ /* 0x000fe20003800200 */
[----:B--2---:R-:W-:-:S13]  /*0c80*/  ISETP.NE.AND P0, PT, R8, RZ, PT ;  /* 0x000000ff0800720c */ /* 0x004fda0003f05270 */
[----:B------:R-:W-:Y:S05]  /*0c90*/  @P0 BRA `(.L_x_13) ;  /* 0x0000000000240947 */ /* 0x000fea0003800000 */
[----:B------:R-:W2:Y:S01]  /*0ca0*/  LDG.E.64 R8, desc[UR10][R10.64+0x8] ;  /* 0x0000080a0a087981 */ /* 0x000ea2000c1e1b00 */
[----:B------:R-:W-:Y:S01]  /*0cb0*/  VIADD R14, R12, 0x1 ;  /* 0x000000010c0e7836 */ /* 0x000fe20000000000 */
[CC--:B--2---:R-:W-:Y:S02]  /*0cc0*/  ISETP.GT.U32.AND P0, PT, R8.reuse, R13.reuse, PT ;  /* 0x0000000d0800720c */ /* 0x0c4fe40003f04070 */
[----:B------:R-:W-:Y:S02]  /*0cd0*/  ISETP.LT.U32.AND P1, PT, R8, R13, PT ;  /* 0x0000000d0800720c */ /* 0x000fe40003f21070 */
[CC--:B------:R-:W-:Y:S02]  /*0ce0*/  ISETP.GT.AND.EX P0, PT, R9.reuse, R15.reuse, PT, P0 ;  /* 0x0000000f0900720c */ /* 0x0c0fe40003f04300 */
[----:B------:R-:W-:Y:S02]  /*0cf0*/  ISETP.LT.AND.EX P1, PT, R9, R15, PT, P1 ;  /* 0x0000000f0900720c */ /* 0x000fe40003f21310 */
[----:B------:R-:W-:-:S02]  /*0d00*/  SEL R5, R5, R14, P0 ;  /* 0x0000000e05057207 */ /* 0x000fc40000000000 */
[----:B------:R-:W-:Y:S02]  /*0d10*/  SEL R13, R8, R13, P1 ;  /* 0x0000000d080d7207 */ /* 0x000fe40000800000 */
[----:B------:R-:W-:-:S07]  /*0d20*/  SEL R15, R9, R15, P1 ;  /* 0x0000000f090f7207 */ /* 0x000fce0000800000 */
.L_x_13:
[----:B------:R-:W-:Y:S05]  /*0d30*/  BSYNC.RECONVERGENT B1 ;  /* 0x0000000000017941 */ /* 0x000fea0003800200 */
.L_x_12:
[----:B------:R-:W-:-:S09]  /*0d40*/  UISETP.NE.AND UP0, UPT, UR6, 0x2, UPT ;  /* 0x000000020600788c */ /* 0x000fd2000bf05270 */
[----:B------:R-:W-:Y:S05]  /*0d50*/  BRA.U !UP0, `(.L_x_11) ;  /* 0x0000000108207547 */ /* 0x000fea000b800000 */
[----:B------:R-:W2:Y:S02]  /*0d60*/  LDG.E.U8 R6, desc[UR10][R6.64+0x2] ;  /* 0x0000020a06067981 */ /* 0x000ea4000c1e1100 */
[----:B--2---:R-:W-:-:S13]  /*0d70*/  ISETP.NE.AND P0, PT, R6, RZ, PT ;  /* 0x000000ff0600720c */ /* 0x004fda0003f05270 */
[----:B------:R-:W-:Y:S05]  /*0d80*/  @P0 BRA `(.L_x_11) ;  /* 0x0000000000140947 */ /* 0x000fea0003800000 */
[----:B------:R-:W2:Y:S01]  /*0d90*/  LDG.E.64 R6, desc[UR10][R10.64+0x10] ;  /* 0x0000100a0a067981 */ /* 0x000ea2000c1e1b00 */
[----:B------:R-:W-:Y:S01]  /*0da0*/  VIADD R12, R12, 0x2 ;  /* 0x000000020c0c7836 */ /* 0x000fe20000000000 */
[----:B--2---:R-:W-:-:S04]  /*0db0*/  ISETP.GT.U32.AND P0, PT, R6, R13, PT ;  /* 0x0000000d0600720c */ /* 0x004fc80003f04070 */
[----:B------:R-:W-:-:S04]  /*0dc0*/  ISETP.GT.AND.EX P0, PT, R7, R15, PT, P0 ;  /* 0x0000000f0700720c */ /* 0x000fc80003f04300 */
[----:B------:R-:W-:-:S09]  /*0dd0*/  SEL R5, R5, R12, P0 ;  /* 0x0000000c05057207 */ /* 0x000fd20000000000 */
.L_x_11:
[----:B------:R-:W-:Y:S05]  /*0de0*/  BSYNC.RECONVERGENT B0 ;  /* 0x0000000000007941 */ /* 0x000fea0003800200 */
.L_x_8:
[----:B------:R-:W2:Y:S01]  /*0df0*/  LDCU.64 UR14, c[0x0][0x398] ;  /* 0x00007300ff0e77ac */ /* 0x000ea20008000a00 */
[----:B------:R-:W-:Y:S02]  /*0e00*/  IMAD.IADD R19, R2, 0x1, R5 ;  /* 0x0000000102137824 */ /* 0x000fe400078e0205 */
[----:B------:R-:W-:Y:S01]  /*0e10*/  IMAD.MOV.U32 R10, RZ, RZ, 0x1 ;  /* 0x00000001ff0a7424 */ /* 0x000fe200078e00ff */
[----:B------:R-:W3:Y:S01]  /*0e20*/  LDCU UR8, c[0x0][0x380] ;  /* 0x00007000ff0877ac */ /* 0x000ee20008000800 */
[----:B0-----:R-:W-:Y:S02]  /*0e30*/  IMAD.MOV.U32 R7, RZ, RZ, RZ ;  /* 0x000000ffff077224 */ /* 0x001fe400078e00ff */
[----:B--2---:R-:W-:Y:S02]  /*0e40*/  IMAD.U32 R14, RZ, RZ, UR14 ;  /* 0x0000000eff0e7e24 */ /* 0x004fe4000f8e00ff */
[----:B------:R-:W-:Y:S01]  /*0e50*/  IMAD.U32 R15, RZ, RZ, UR15 ;  /* 0x0000000fff0f7e24 */ /* 0x000fe2000f8e00ff */
[----:B------:R-:W0:Y:S01]  /*0e60*/  LDCU.64 UR14, c[0x0][0x388] ;  /* 0x00007100ff0e77ac */ /* 0x000e220008000a00 */
[----:B---3--:R-:W-:Y:S01]  /*0e70*/  IMAD R6, R5, UR8, RZ ;  /* 0x0000000805067c24 */ /* 0x008fe2000f8e02ff */
[----:B------:R-:W-:Y:S01]  /*0e80*/  IADD3 R8, P0, PT, R19, R14, RZ ;  /* 0x0000000e13087210 */ /* 0x000fe20007f1e0ff */
[----:B------:R-:W-:-:S03]  /*0e90*/  UISETP.GE.U32.AND UP0, UPT, UR8, 0x4, UPT ;  /* 0x000000040800788c */ /* 0x000fc6000bf06070 */
[----:B------:R-:W-:-:S05]  /*0ea0*/  LEA.HI.X.SX32 R9, R19, R15, 0x1, P0 ;  /* 0x0000000f13097211 */ /* 0x000fca00000f0eff */
[----:B------:R2:W-:Y:S01]  /*0eb0*/  STG.E.U8 desc[UR10][R8.64], R10 ;  /* 0x0000000a08007986 */ /* 0x0005e2000c10110a */
[----:B0-----:R-:W-:Y:S02]  /*0ec0*/  IMAD.U32 R20, RZ, RZ, UR14 ;  /* 0x0000000eff147e24 */ /* 0x001fe4000f8e00ff */
[----:B------:R-:W-:Y:S02]  /*0ed0*/  IMAD.U32 R21, RZ, RZ, UR15 ;  /* 0x0000000fff157e24 */ /* 0x000fe4000f8e00ff */
[----:B------:R-:W-:Y:S01]  /*0ee0*/  IMAD.WIDE R18, R19, 0x8, R20 ;  /* 0x0000000813127825 */ /* 0x000fe200078e0214 */
[----:B--2---:R-:W-:Y:S06]  /*0ef0*/  BRA.U !UP0, `(.L_x_14) ;  /* 0x00000005087c7547 */ /* 0x004fec000b800000 */
[----:B------:R-:W0:Y:S01]  /*0f00*/  LDC.64 R20, c[0x0][0x388] ;  /* 0x0000e200ff147b82 */ /* 0x000e220000000a00 */
[----:B------:R-:W-:-:S07]  /*0f10*/  IMAD.MOV.U32 R7, RZ, RZ, RZ ;  /* 0x000000ffff077224 */ /* 0x000fce00078e00ff */
[----:B------:R-:W2:Y:S08]  /*0f20*/  LDC.64 R16, c[0x0][0x390] ;  /* 0x0000e400ff107b82 */ /* 0x000eb00000000a00 */
[----:B------:R-:W3:Y:S02]  /*0f30*/  LDC.64 R14, c[0x0][0x398] ;  /* 0x0000e600ff0e7b82 */ /* 0x000ee40000000a00 */
.L_x_23:
[----:B01----:R-:W-:-:S05]  /*0f40*/  IMAD.IADD R11, R2, 0x1, R7 ;  /* 0x00000001020b7824 */ /* 0x003fca00078e0207 */
[----:B---3--:R-:W-:-:S04]  /*0f50*/  IADD3 R12, P0, PT, R11, R14, RZ ;  /* 0x0000000e0b0c7210 */ /* 0x008fc80007f1e0ff */
[----:B------:R-:W-:-:S05]  /*0f60*/  LEA.HI.X.SX32 R13, R11, R15, 0x1, P0 ;  /* 0x0000000f0b0d7211 */ /* 0x000fca00000f0eff */
[----:B------:R-:W3:Y:S01]  /*0f70*/  LDG.E.U8 R8, desc[UR10][R12.64] ;  /* 0x0000000a0c087981 */ /* 0x000ee2000c1e1100 */
[----:B------:R-:W-:Y:S01]  /*0f80*/  BSSY.RECONVERGENT B0, `(.L_x_15) ;  /* 0x0000014000007945 */ /* 0x000fe20003800200 */
[----:B0-----:R-:W-:Y:S01]  /*0f90*/  IMAD.WIDE R10, R11, 0x8, R20 ;  /* 0x000000080b0a7825 */ /* 0x001fe200078e0214 */
[----:B---3--:R-:W-:-:S13]  /*0fa0*/  ISETP.NE.AND P0, PT, R8, RZ, PT ;  /* 0x000000ff0800720c */ /* 0x008fda0003f05270 */
[----:B------:R-:W-:Y:S05]  /*0fb0*/  @P0 BRA `(.L_x_16) ;  /* 0x0000000000400947 */ /* 0x000fea0003800000 */
[----:B------:R-:W-:-:S04]  /*0fc0*/  IMAD.IADD R23, R6, 0x1, R7 ;  /* 0x0000000106177824 */ /* 0x000fc800078e0207 */
[----:B--2---:R-:W-:-:S06]  /*0fd0*/  IMAD.WIDE R22, R23, 0x8, R16 ;  /* 0x0000000817167825 */ /* 0x004fcc00078e0210 */
[----:B------:R-:W2:Y:S02]  /*0fe0*/  LDG.E.64 R22, desc[UR10][R22.64] ;  /* 0x0000000a16167981 */ /* 0x000ea4000c1e1b00 */
[----:B--2---:R-:W-:-:S04]  /*0ff0*/  ISETP.NE.U32.AND P0, PT, R22, RZ, PT ;  /* 0x000000ff1600720c */ /* 0x004fc80003f05070 */
[----:B------:R-:W-:-:S13]  /*1000*/  ISETP.NE.AND.EX P0, PT, R23, RZ, PT, P0 ;  /* 0x000000ff1700720c */ /* 0x000fda0003f05300 */
[----:B------:R-:W-:Y:S05]  /*1010*/  @!P0 BRA `(.L_x_16) ;  /* 0x0000000000288947 */ /* 0x000fea0003800000 */
[----:B------:R-:W2:Y:S02]  /*1020*/  LDG.E.64 R8, desc[UR10][R18.64] ;  /* 0x0000000a12087981 */ /* 0x000ea4000c1e1b00 */
[----:B--2---:R-:W-:-:S04]  /*1030*/  ISETP.NE.U32.AND P0, PT, R8, 0x7fffffff, PT ;  /* 0x7fffffff0800780c */ /* 0x004fc80003f05070 */
[----:B------:R-:W-:-:S13]  /*1040*/  ISETP.NE.AND.EX P0, PT, R9, RZ, PT, P0 ;  /* 0x000000ff0900720c */ /* 0x000fda0003f05300 */
[----:B------:R-:W-:Y:S05]  /*1050*/  @!P0 BRA `(.L_x_16) ;  /* 0x0000000000188947 */ /* 0x000fea0003800000 */
[----:B------:R-:W2:Y:S01]  /*1060*/  LDG.E.64 R24, desc[UR10][R10.64] ;  /* 0x0000000a0a187981 */ /* 0x000ea2000c1e1b00 */
[----:B------:R-:W-:-:S05]  /*1070*/  IADD3 R8, P0, PT, R22, R8, RZ ;  /* 0x0000000816087210 */ /* 0x000fca0007f1e0ff */
[----:B------:R-:W-:Y:S01]  /*1080*/  IMAD.X R9, R23, 0x1, R9, P0 ;  /* 0x0000000117097824 */ /* 0x000fe200000e0609 */
[----:B--2---:R-:W-:-:S04]  /*1090*/  ISETP.GE.U32.AND P0, PT, R8, R24, PT ;  /* 0x000000180800720c */ /* 0x004fc80003f06070 */
[----:B------:R-:W-:-:S13]  /*10a0*/  ISETP.GE.AND.EX P0, PT, R9, R25, PT, P0 ;  /* 0x000000190900720c */ /* 0x000fda0003f06300 */
[----:B------:R0:W-:Y:S02]  /*10b0*/  @!P0 STG.E.64 desc[UR10][R10.64], R8 ;  /* 0x000000080a008986 */ /* 0x0001e4000c101b0a */
.L_x_16:
[----:B-1----:R-:W-:Y:S05]  /*10c0*/  BSYNC.RECONVERGENT B0 ;  /* 0x0000000000007941 */ /* 0x002fea0003800200 */
.L_x_15:
[----:B------:R-:W3:Y:S01]  /*10d0*/  LDG.E.U8 R23, desc[UR10][R12.64+0x1] ;  /* 0x0000010a0c177981 */ /* 0x000ee2000c1e1100 */
[----:B------:R-:W1:Y:S01]  /*10e0*/  LDCU.64 UR14, c[0x0][0x390] ;  /* 0x00007200ff0e77ac */ /* 0x000e620008000a00 */
[C---:B0-----:R-:W-:Y:S01]  /*10f0*/  IADD3 R9, P0, PT, R6.reuse, R7, RZ ;  /* 0x0000000706097210 */ /* 0x041fe20007f1e0ff */
[----:B------:R-:W-:Y:S03]  /*1100*/  BSSY.RECONVERGENT B0, `(.L_x_17) ;  /* 0x0000014000007945 */ /* 0x000fe60003800200 */
[----:B------:R-:W-:Y:S02]  /*1110*/  LEA.HI.X.SX32 R22, R6, RZ, 0x1, P0 ;  /* 0x000000ff06167211 */ /* 0x000fe400000f0eff */
[----:B-1----:R-:W-:-:S04]  /*1120*/  LEA R8, P1, R9, UR14, 0x3 ;  /* 0x0000000e09087c11 */ /* 0x002fc8000f8218ff */
[----:B------:R-:W-:Y:S02]  /*1130*/  LEA.HI.X R9, R9, UR15, R22, 0x3, P1 ;  /* 0x0000000f09097c11 */ /* 0x000fe400088f1c16 */
[----:B---3--:R-:W-:-:S13]  /*1140*/  ISETP.NE.AND P0, PT, R23, RZ, PT ;  /* 0x000000ff1700720c */ /* 0x008fda0003f05270 */
[----:B------:R-:W-:Y:S05]  /*1150*/  @P0 BRA `(.L_x_18) ;  /* 0x0000000000380947 */ /* 0x000fea0003800000 */
[----:B------:R-:W3:Y:S02]  /*1160*/  LDG.E.64 R22, desc[UR10][R8.64+0x8] ;  /* 0x0000080a08167981 */ /* 0x000ee4000c1e1b00 */
[----:B---3--:R-:W-:-:S04]  /*1170*/  ISETP.NE.U32.AND P0, PT, R22, RZ, PT ;  /* 0x000000ff1600720c */ /* 0x008fc80003f05070 */
[----:B------:R-:W-:-:S13]  /*1180*/  ISETP.NE.AND.EX P0, PT, R23, RZ, PT, P0 ;  /* 0x000000ff1700720c */ /* 0x000fda0003f05300 */
[----:B------:R-:W-:Y:S05]  /*1190*/  @!P0 BRA `(.L_x_18) ;  /* 0x0000000000288947 */ /* 0x000fea0003800000 */
[----:B------:R-:W3:Y:S02]  /*11a0*/  LDG.E.64 R24, desc[UR10][R18.64] ;  /* 0x0000000a12187981 */ /* 0x000ee4000c1e1b00 */
[----:B---3--:R-:W-:-:S04]  /*11b0*/  ISETP.NE.U32.AND P0, PT, R24, 0x7fffffff, PT ;  /* 0x7fffffff1800780c */ /* 0x008fc80003f05070 */
[----:B------:R-:W-:-:S13]  /*11c0*/  ISETP.NE.AND.EX P0, PT, R25, RZ, PT, P0 ;  /* 0x000000ff1900720c */ /* 0x000fda0003f05300 */
[----:B------:R-:W-:Y:S05]  /*11d0*/  @!P0 BRA `(.L_x_18) ;  /* 0x0000000000188947 */ /* 0x000fea0003800000 */
[----:B------:R-:W3:Y:S01]  /*11e0*/  LDG.E.64 R26, desc[UR10][R10.64+0x8] ;  /* 0x0000080a0a1a7981 */ /* 0x000ee2000c1e1b00 */
[----:B------:R-:W-:-:S05]  /*11f0*/  IADD3 R22, P0, PT, R22, R24, RZ ;  /* 0x0000001816167210 */ /* 0x000fca0007f1e0ff */
[----:B------:R-:W-:Y:S01]  /*1200*/  IMAD.X R23, R23, 0x1, R25, P0 ;  /* 0x0000000117177824 */ /* 0x000fe200000e0619 */
[----:B---3--:R-:W-:-:S04]  /*1210*/  ISETP.GE.U32.AND P0, PT, R22, R26, PT ;  /* 0x0000001a1600720c */ /* 0x008fc80003f06070 */
[----:B------:R-:W-:-:S13]  /*1220*/  ISETP.GE.AND.EX P0, PT, R23, R27, PT, P0 ;  /* 0x0000001b1700720c */ /* 0x000fda0003f06300 */
[----:B------:R0:W-:Y:S02]  /*1230*/  @!P0 STG.E.64 desc[UR10][R10.64+0x8], R22 ;  /* 0x000008160a008986 */ /* 0x0001e4000c101b0a */
.L_x_18:
[----:B------:R-:W-:Y:S05]  /*1240*/  BSYNC.RECONVERGENT B0 ;  /* 0x0000000000007941 */ /* 0x000fea0003800200 */
.L_x_17:
[----:B0-----:R-:W3:Y:S01]  /*1250*/  LDG.E.U8 R22, desc[UR10][R12.64+0x2] ;  /* 0x0000020a0c167981 */ /* 0x001ee2000c1e1100 */
[----:B------:R-:W-:Y:S01]  /*1260*/  BSSY.RECONVERGENT B0, `(.L_x_19) ;  /* 0x0000011000007945 */ /* 0x000fe20003800200 */
        /* <DEDUP_REMOVED lines=16> */
.L_x_20:
[----:B------:R-:W-:Y:S05]  /*1370*/  BSYNC.RECONVERGENT B0 ;  /* 0x0000000000007941 */ /* 0x000fea0003800200 */
.L_x_19:
[----:B------:R-:W3:Y:S01]  /*1380*/  LDG.E.U8 R12, desc[UR10][R12.64+0x3] ;  /* 0x0000030a0c0c7981 */ /* 0x000ee2000c1e1100 */
[----:B------:R-:W-:Y:S01]  /*1390*/  BSSY.RECONVERGENT B0, `(.L_x_21) ;  /* 0x0000011000007945 */ /* 0x000fe20003800200 */
[----:B---3--:R-:W-:-:S13]  /*13a0*/  ISETP.NE.AND P0, PT, R12, RZ, PT ;  /* 0x000000ff0c00720c */ /* 0x008fda0003f05270 */
[----:B------:R-:W-:Y:S05]  /*13b0*/  @P0 BRA `(.L_x_22) ;  /* 0x0000000000380947 */ /* 0x000fea0003800000 */
[----:B------:R-:W3:Y:S02]  /*13c0*/  LDG.E.64 R12, desc[UR10][R8.64+0x18] ;  /* 0x0000180a080c7981 */ /* 0x000ee4000c1e1b00 */
[----:B---3--:R-:W-:-:S04]  /*13d0*/  ISETP.NE.U32.AND P0, PT, R12, RZ, PT ;  /* 0x000000ff0c00720c */ /* 0x008fc80003f05070 */
[----:B------:R-:W-:-:S13]  /*13e0*/  ISETP.NE.AND.EX P0, PT, R13, RZ, PT, P0 ;  /* 0x000000ff0d00720c */ /* 0x000fda0003f05300 */
[----:B------:R-:W-:Y:S05]  /*13f0*/  @!P0 BRA `(.L_x_22) ;  /* 0x0000000000288947 */ /* 0x000fea0003800000 */
[----:B0-----:R-:W3:Y:S02]  /*1400*/  LDG.E.64 R22, desc[UR10][R18.64] ;  /* 0x0000000a12167981 */ /* 0x001ee4000c1e1b00 */
        /* <DEDUP_REMOVED lines=9> */
.L_x_22:
[----:B------:R-:W-:Y:S05]  /*14a0*/  BSYNC.RECONVERGENT B0 ;  /* 0x0000000000007941 */ /* 0x000fea0003800200 */
.L_x_21:
[----:B------:R-:W-:-:S05]  /*14b0*/  VIADD R7, R7, 0x4 ;  /* 0x0000000407077836 */ /* 0x000fca0000000000 */
[----:B------:R-:W-:-:S13]  /*14c0*/  ISETP.NE.AND P0, PT, R7, UR4, PT ;  /* 0x0000000407007c0c */ /* 0x000fda000bf05270 */
[----:B------:R-:W-:Y:S05]  /*14d0*/  @P0 BRA `(.L_x_23) ;  /* 0xfffffff800980947 */ /* 0x000fea000383ffff */
[----:B------:R-:W-:-:S07]  /*14e0*/  IMAD.U32 R7, RZ, RZ, UR4 ;  /* 0x00000004ff077e24 */ /* 0x000fce000f8e00ff */
.L_x_14:
[----:B------:R-:W-:-:S09]  /*14f0*/  UISETP.NE.AND UP0, UPT, UR6, URZ, UPT ;  /* 0x000000ff0600728c */ /* 0x000fd2000bf05270 */
[----:B------:R-:W-:Y:S05]  /*1500*/  BRA.U !UP0, `(.L_x_24) ;  /* 0x0000000508247547 */ /* 0x000fea000b800000 */
[----:B------:R-:W-:-:S05]  /*1510*/  IMAD.IADD R9, R2, 0x1, R7 ;  /* 0x0000000102097824 */ /* 0x000fca00078e0207 */
[----:B------:R-:W-:-:S04]  /*1520*/  IADD3 R14, P0, PT, R9, R14, RZ ;  /* 0x0000000e090e7210 */ /* 0x000fc80007f1e0ff */
[----:B------:R-:W-:-:S05]  /*1530*/  LEA.HI.X.SX32 R15, R9, R15, 0x1, P0 ;  /* 0x0000000f090f7211 */ /* 0x000fca00000f0eff */
[----:B------:R-:W3:Y:S01]  /*1540*/  LDG.E.U8 R8, desc[UR10][R14.64] ;  /* 0x0000000a0e087981 */ /* 0x000ee2000c1e1100 */
[----:B------:R-:W-:Y:S01]  /*1550*/  BSSY.RECONVERGENT B0, `(.L_x_25) ;  /* 0x0000015000007945 */ /* 0x000fe20003800200 */
[----:B------:R-:W-:Y:S01]  /*1560*/  IMAD.WIDE R20, R9, 0x8, R20 ;  /* 0x0000000809147825 */ /* 0x000fe200078e0214 */
[----:B---3--:R-:W-:-:S13]  /*1570*/  ISETP.NE.AND P0, PT, R8, RZ, PT ;  /* 0x000000ff0800720c */ /* 0x008fda0003f05270 */
[----:B------:R-:W-:Y:S05]  /*1580*/  @P0 BRA `(.L_x_26) ;  /* 0x0000000000440947 */ /* 0x000fea0003800000 */
[----:B------:R-:W3:Y:S01]  /*1590*/  LDC.64 R8, c[0x0][0x390] ;  /* 0x0000e400ff087b82 */ /* 0x000ee20000000a00 */
[----:B01----:R-:W-:-:S04]  /*15a0*/  IMAD.IADD R11, R6, 0x1, R7 ;  /* 0x00000001060b7824 */ /* 0x003fc800078e0207 */
[----:B---3--:R-:W-:-:S05]  /*15b0*/  IMAD.WIDE R8, R11, 0x8, R8 ;  /* 0x000000080b087825 */ /* 0x008fca00078e0208 */
        /* <DEDUP_REMOVED lines=14> */
.L_x_26:
[----:B-1----:R-:W-:Y:S05]  /*16a0*/  BSYNC.RECONVERGENT B0 ;  /* 0x0000000000007941 */ /* 0x002fea0003800200 */
.L_x_25:
[----:B------:R-:W-:Y:S01]  /*16b0*/  UISETP.NE.AND UP0, UPT, UR6, 0x1, UPT ;  /* 0x000000010600788c */ /* 0x000fe2000bf05270 */
[----:B------:R-:W-:Y:S08]  /*16c0*/  BSSY.RECONVERGENT B0, `(.L_x_24) ;  /* 0x000002d000007945 */ /* 0x000ff00003800200 */
[----:B------:R-:W-:Y:S05]  /*16d0*/  BRA.U !UP0, `(.L_x_27) ;  /* 0x0000000108ac7547 */ /* 0x000fea000b800000 */
[----:B------:R-:W4:Y:S01]  /*16e0*/  LDG.E.U8 R8, desc[UR10][R14.64+0x1] ;  /* 0x0000010a0e087981 */ /* 0x000f22000c1e1100 */
[----:B------:R-:W0:Y:S01]  /*16f0*/  LDCU.64 UR14, c[0x0][0x390] ;  /* 0x00007200ff0e77ac */ /* 0x000e220008000a00 */
[C---:B------:R-:W-:Y:S01]  /*1700*/  IADD3 R7, P0, PT, R6.reuse, R7, RZ ;  /* 0x0000000706077210 */ /* 0x040fe20007f1e0ff */
[----:B------:R-:W-:Y:S03]  /*1710*/  BSSY.RECONVERGENT B1, `(.L_x_28) ;  /* 0x0000014000017945 */ /* 0x000fe60003800200 */
[----:B------:R-:W-:Y:S02]  /*1720*/  LEA.HI.X.SX32 R6, R6, RZ, 0x1, P0 ;  /* 0x000000ff06067211 */ /* 0x000fe400000f0eff */
[----:B0--3--:R-:W-:-:S04]  /*1730*/  LEA R10, P1, R7, UR14, 0x3 ;  /* 0x0000000e070a7c11 */ /* 0x009fc8000f8218ff */
[----:B------:R-:W-:Y:S02]  /*1740*/  LEA.HI.X R11, R7, UR15, R6, 0x3, P1 ;  /* 0x0000000f070b7c11 */ /* 0x000fe400088f1c06 */
[----:B----4-:R-:W-:-:S13]  /*1750*/  ISETP.NE.AND P0, PT, R8, RZ, PT ;  /* 0x000000ff0800720c */ /* 0x010fda0003f05270 */
        /* <DEDUP_REMOVED lines=15> */
.L_x_29:
[----:B------:R-:W-:Y:S05]  /*1850*/  BSYNC.RECONVERGENT B1 ;  /* 0x0000000000017941 */ /* 0x000fea0003800200 */
.L_x_28:
[----:B------:R-:W-:-:S09]  /*1860*/  UISETP.NE.AND UP0, UPT, UR6, 0x2, UPT ;  /* 0x000000020600788c */ /* 0x000fd2000bf05270 */
[----:B------:R-:W-:Y:S05]  /*1870*/  BRA.U !UP0, `(.L_x_27) ;  /* 0x0000000108447547 */ /* 0x000fea000b800000 */
[----:B------:R-:W3:Y:S02]  /*1880*/  LDG.E.U8 R14, desc[UR10][R14.64+0x2] ;  /* 0x0000020a0e0e7981 */ /* 0x000ee4000c1e1100 */
        /* <DEDUP_REMOVED lines=11> */
[----:B0-----:R-:W-:-:S05]  /*1940*/  IADD3 R8, P0, PT, R10, R18, RZ ;  /* 0x000000120a087210 */ /* 0x001fca0007f1e0ff */
[----:B------:R-:W-:Y:S01]  /*1950*/  IMAD.X R9, R11, 0x1, R19, P0 ;  /* 0x000000010b097824 */ /* 0x000fe200000e0613 */
[----:B---3--:R-:W-:-:S04]  /*1960*/  ISETP.GE.U32.AND P0, PT, R8, R6, PT ;  /* 0x000000060800720c */ /* 0x008fc80003f06070 */
[----:B------:R-:W-:-:S13]  /*1970*/  ISETP.GE.AND.EX P0, PT, R9, R7, PT, P0 ;  /* 0x000000070900720c */ /* 0x000fda0003f06300 */
[----:B------:R1:W-:Y:S02]  /*1980*/  @!P0 STG.E.64 desc[UR10][R20.64+0x10], R8 ;  /* 0x0000100814008986 */ /* 0x0003e4000c101b0a */
.L_x_27:
[----:B------:R-:W-:Y:S05]  /*1990*/  BSYNC.RECONVERGENT B0 ;  /* 0x0000000000007941 */ /* 0x000fea0003800200 */
.L_x_24:
[----:B------:R-:W4:Y:S02]  /*19a0*/  LDCU UR14, c[0x0][0x380] ;  /* 0x00007000ff0e77ac */ /* 0x000f240008000800 */
[----:B----4-:R-:W-:-:S06]  /*19b0*/  UIADD3 UR8, UPT, UPT, UR14, -0x2, URZ ;  /* 0xfffffffe0e087890 */ /* 0x010fcc000fffe0ff */
[C---:B------:R-:W-:Y:S01]  /*19c0*/  ISETP.NE.AND P0, PT, R4.reuse, UR8, PT ;  /* 0x0000000804007c0c */ /* 0x040fe2000bf05270 */
[----:B------:R-:W-:-:S12]  /*19d0*/  VIADD R4, R4, 0x1 ;  /* 0x0000000104047836 */ /* 0x000fd80000000000 */
[----:B------:R-:W-:Y:S05]  /*19e0*/  @P0 BRA `(.L_x_30) ;  /* 0xffffffec003c0947 */ /* 0x000fea000383ffff */
[----:B------:R-:W-:-:S05]  /*19f0*/  IMAD.IADD R3, R0, 0x1, R3 ;  /* 0x0000000100037824 */ /* 0x000fca00078e0203 */
[----:B------:R-:W-:-:S13]  /*1a00*/  ISETP.GE.AND P0, PT, R3, UR14, PT ;  /* 0x0000000e03007c0c */ /* 0x000fda000bf06270 */
[----:B------:R-:W-:Y:S05]  /*1a10*/  @!P0 BRA `(.L_x_31) ;  /* 0xffffffe400c48947 */ /* 0x000fea000383ffff */
[----:B-1----:R-:W-:Y:S05]  /*1a20*/  EXIT ;  /* 0x000000000000794d */ /* 0x002fea0003800000 */
.L_x_0:
[----:B------:R-:W1:Y:S01]  /*1a30*/  LDC.64 R10, c[0x0][0x388] ;  /* 0x0000e200ff0a7b82 */ /* 0x000e620000000a00 */
[----:B------:R-:W-:Y:S01]  /*1a40*/  UISETP.NE.AND UP0, UPT, UR4, 0x1, UPT ;  /* 0x000000010400788c */ /* 0x000fe2000bf05270 */
[----:B------:R-:W2:Y:S08]  /*1a50*/  LDCU.64 UR6, c[0x0][0x398] ;  /* 0x00007300ff0677ac */ /* 0x000eb00008000a00 */
[----:B------:R-:W-:Y:S05]  /*1a60*/  BRA.U !UP0, `(.L_x_32) ;  /* 0x0000000108207547 */ /* 0x000fea000b800000 */
[----:B------:R-:W3:Y:S02]  /*1a70*/  LDC.64 R6, c[0x0][0x388] ;  /* 0x0000e200ff067b82 */ /* 0x000ee40000000a00 */
.L_x_33:
[--C-:B------:R-:W-:Y:S02]  /*1a80*/  IMAD R5, R3, UR4, R3.reuse ;  /* 0x0000000403057c24 */ /* 0x100fe4000f8e0203 */
[----:B------:R-:W-:Y:S02]  /*1a90*/  IMAD.IADD R3, R0, 0x1, R3 ;  /* 0x0000000100037824 */ /* 0x000fe400078e0203 */
[----:B---3--:R-:W-:-:S03]  /*1aa0*/  IMAD.WIDE R4, R5, 0x8, R6 ;  /* 0x0000000805047825 */ /* 0x008fc600078e0206 */
[----:B------:R-:W-:Y:S02]  /*1ab0*/  ISETP.GE.AND P0, PT, R3, UR4, PT ;  /* 0x0000000403007c0c */ /* 0x000fe4000bf06270 */
[----:B0-----:R4:W-:Y:S11]  /*1ac0*/  STG.E.64 desc[UR10][R4.64], RZ ;  /* 0x000000ff04007986 */ /* 0x0019f6000c101b0a */
[----:B----4-:R-:W-:Y:S05]  /*1ad0*/  @!P0 BRA `(.L_x_33) ;  /* 0xfffffffc00e88947 */ /* 0x010fea000383ffff */
[----:B--2---:R-:W-:Y:S05]  /*1ae0*/  EXIT ;  /* 0x000000000000794d */ /* 0x004fea0003800000 */
.L_x_32:
[C---:B-1----:R-:W-:Y:S01]  /*1af0*/  IMAD.WIDE R4, R3.reuse, 0x8, R10 ;  /* 0x0000000803047825 */ /* 0x042fe200078e020a */
[----:B--2---:R-:W-:-:S03]  /*1b00*/  IADD3 R8, P0, PT, R3, UR6, RZ ;  /* 0x0000000603087c10 */ /* 0x004fc6000ff1e0ff */
[----:B------:R-:W-:Y:S01]  /*1b10*/  IMAD.MOV.U32 R12, RZ, RZ, -0x1 ;  /* 0xffffffffff0c7424 */ /* 0x000fe200078e00ff */
[C---:B------:R-:W-:Y:S01]  /*1b20*/  LEA.HI.X.SX32 R9, R3.reuse, UR7, 0x1, P0 ;  /* 0x0000000703097c11 */ /* 0x040fe200080f0eff */
[----:B------:R-:W-:Y:S02]  /*1b30*/  IMAD.MOV.U32 R13, RZ, RZ, 0x7fffffff ;  /* 0x7fffffffff0d7424 */ /* 0x000fe400078e00ff */
[----:B------:R-:W-:-:S03]  /*1b40*/  IMAD.WIDE R6, R3, 0x8, R4 ;  /* 0x0000000803067825 */ /* 0x000fc600078e0204 */
[----:B0-----:R3:W-:Y:S01]  /*1b50*/  STG.E.64 desc[UR10][R4.64], R12 ;  /* 0x0000000c04007986 */ /* 0x0017e2000c101b0a */
[----:B------:R-:W-:-:S03]  /*1b60*/  IMAD.IADD R3, R0, 0x1, R3 ;  /* 0x0000000100037824 */ /* 0x000fc600078e0203 */
[----:B------:R3:W-:Y:S02]  /*1b70*/  STG.E.U8 desc[UR10][R8.64], RZ ;  /* 0x000000ff08007986 */ /* 0x0007e4000c10110a */
[----:B------:R-:W-:Y:S02]  /*1b80*/  ISETP.GE.AND P0, PT, R3, 0x1, PT ;  /* 0x000000010300780c */ /* 0x000fe40003f06270 */
[----:B------:R3:W-:Y:S11]  /*1b90*/  STG.E.64 desc[UR10][R6.64], RZ ;  /* 0x000000ff06007986 */ /* 0x0007f6000c101b0a */
[----:B---3--:R-:W-:Y:S05]  /*1ba0*/  @!P0 BRA `(.L_x_32) ;  /* 0xfffffffc00d08947 */ /* 0x008fea000383ffff */
[----:B------:R-:W-:Y:S05]  /*1bb0*/  EXIT ;  /* 0x000000000000794d */ /* 0x000fea0003800000 */
.L_x_34:
[----:B------:R-:W-:-:S00]  /*1bc0*/  BRA `(.L_x_34) ;  /* 0xfffffffc00fc7947 */ /* 0x000fc0000383ffff */
[----:B------:R-:W-:-:S00]  /*1bd0*/  NOP ;  /* 0x0000000000007918 */ /* 0x000fc00000000000 */
        /* <DEDUP_REMOVED lines=10> */
.L_x_35:


//--------------------- .nv.shared.reserved.0     --------------------------
	.section	.nv.shared.reserved.0,"aw",@nobits
	.weak		__nv_reservedSMEM_offset_0_alias
	.size		__nv_reservedSMEM_offset_0_alias, 0, 64
	.other		__nv_reservedSMEM_offset_0_alias,@"STO_CUDA_RESERVED_SHARED STV_DEFAULT"
__nv_reservedSMEM_offset_0_alias:
	.zero		0
	.zero		64


//--------------------- .nv.constant0._Z12cudaDijkstraiPlS_Pb --------------------------
	.section	.nv.constant0._Z12cudaDijkstraiPlS_Pb,"a",@progbits
	.sectionflags	@""
	.align	4
.nv.constant0._Z12cudaDijkstraiPlS_Pb:
	.zero		928


//--------------------- SYMBOLS --------------------------

	.type		.nv.reservedSmem.offset0,@object
	.size		.nv.reservedSmem.offset0,0x4
